	.target	sm_80

	.elftype	@"ET_EXEC"


//--------------------- .note.nv.tkinfo           --------------------------
	.section	.note.nv.tkinfo,"",@"SHT_NOTE"
	.sectionflags	@"SHF_NOTE_NV_TKINFO"
	.tkinfo
        /*0018*/ 	.word	0x00000002
        /*0030*/ 	.string	""
        /*0030*/ 	.string	"ptxas"
        /*0030*/ 	.string	"Cuda compilation tools, release 13.0, V13.0.88"
        /*0030*/ 	.string	"Build cuda_13.0.r13.0/compiler.36424714_0"
        /*0030*/ 	.string	"-v  -suppress-debug-info  -lineinfo  -arch sm_80 "



//--------------------- .note.nv.cuinfo           --------------------------
	.section	.note.nv.cuinfo,"",@"SHT_NOTE"
	.sectionflags	@"SHF_NOTE_NV_CUINFO"
        /*0018*/ 	.short	0x0002
        /*001a*/ 	.short	0x0050
        /*001c*/ 	.short	0x0082
	.zero		2


//--------------------- .nv.info                  --------------------------
	.section	.nv.info,"",@"SHT_CUDA_INFO"
	.align	4


	//----- nvinfo : EIATTR_REGCOUNT
	.align		4
        /*0000*/ 	.byte	0x04, 0x2f
        /*0002*/ 	.short	(.L_1 - .L_0)
	.align		4
.L_0:
        /*0004*/ 	.word	index@(matmul_kernel)
        /*0008*/ 	.word	0x000000fe


	//----- nvinfo : EIATTR_FRAME_SIZE
	.align		4
.L_1:
        /*000c*/ 	.byte	0x04, 0x11
        /*000e*/ 	.short	(.L_3 - .L_2)
	.align		4
.L_2:
        /*0010*/ 	.word	index@(matmul_kernel)
        /*0014*/ 	.word	0x00000000


	//----- nvinfo : EIATTR_MIN_STACK_SIZE
	.align		4
.L_3:
        /*0018*/ 	.byte	0x04, 0x12
        /*001a*/ 	.short	(.L_5 - .L_4)
	.align		4
.L_4:
        /*001c*/ 	.word	index@(matmul_kernel)
        /*0020*/ 	.word	0x00000000
.L_5:


//--------------------- .nv.info.matmul_kernel    --------------------------
	.section	.nv.info.matmul_kernel,"",@"SHT_CUDA_INFO"
	.sectionflags	@""
	.align	4


	//----- nvinfo : EIATTR_CUDA_API_VERSION
	.align		4
        /*0000*/ 	.byte	0x04, 0x37
        /*0002*/ 	.short	(.L_7 - .L_6)
.L_6:
        /*0004*/ 	.word	0x00000082


	//----- nvinfo : EIATTR_SW2861232_WAR
	.align		4
.L_7:
        /*0008*/ 	.byte	0x01, 0x35
	.zero		2


	//----- nvinfo : EIATTR_PARAM_CBANK
	.align		4
        /*000c*/ 	.byte	0x04, 0x0a
        /*000e*/ 	.short	(.L_9 - .L_8)
	.align		4
.L_8:
        /*0010*/ 	.word	index@(.nv.constant0.matmul_kernel)
        /*0014*/ 	.short	0x0160
        /*0016*/ 	.short	0x0050


	//----- nvinfo : EIATTR_CBANK_PARAM_SIZE
	.align		4
.L_9:
        /*0018*/ 	.byte	0x03, 0x19
        /*001a*/ 	.short	0x0050


	//----- nvinfo : EIATTR_KPARAM_INFO
	.align		4
        /*001c*/ 	.byte	0x04, 0x17
        /*001e*/ 	.short	(.L_11 - .L_10)
.L_10:
        /*0020*/ 	.word	0x00000000
        /*0024*/ 	.short	0x000d
        /*0026*/ 	.short	0x0048
        /*0028*/ 	.byte	0x00, 0xf4, 0x21, 0x00


	//----- nvinfo : EIATTR_KPARAM_INFO
	.align		4
.L_11:
        /*002c*/ 	.byte	0x04, 0x17
        /*002e*/ 	.short	(.L_13 - .L_12)
.L_12:
        /*0030*/ 	.word	0x00000000
        /*0034*/ 	.short	0x000c
        /*0036*/ 	.short	0x0040
        /*0038*/ 	.byte	0x00, 0xf4, 0x21, 0x00


	//----- nvinfo : EIATTR_KPARAM_INFO
	.align		4
.L_13:
        /*003c*/ 	.byte	0x04, 0x17
        /*003e*/ 	.short	(.L_15 - .L_14)
.L_14:
        /*0040*/ 	.word	0x00000000
        /*0044*/ 	.short	0x000b
        /*0046*/ 	.short	0x0038
        /*0048*/ 	.byte	0x00, 0xf0, 0x11, 0x00


	//----- nvinfo : EIATTR_KPARAM_INFO
	.align		4
.L_15:
        /*004c*/ 	.byte	0x04, 0x17
        /*004e*/ 	.short	(.L_17 - .L_16)
.L_16:
        /*0050*/ 	.word	0x00000000
        /*0054*/ 	.short	0x000a
        /*0056*/ 	.short	0x0034
        /*0058*/ 	.byte	0x00, 0xf0, 0x11, 0x00


	//----- nvinfo : EIATTR_KPARAM_INFO
	.align		4
.L_17:
        /*005c*/ 	.byte	0x04, 0x17
        /*005e*/ 	.short	(.L_19 - .L_18)
.L_18:
        /*0060*/ 	.word	0x00000000
        /*0064*/ 	.short	0x0009
        /*0066*/ 	.short	0x0030
        /*0068*/ 	.byte	0x00, 0xf0, 0x11, 0x00


	//----- nvinfo : EIATTR_KPARAM_INFO
	.align		4
.L_19:
        /*006c*/ 	.byte	0x04, 0x17
        /*006e*/ 	.short	(.L_21 - .L_20)
.L_20:
        /*0070*/ 	.word	0x00000000
        /*0074*/ 	.short	0x0008
        /*0076*/ 	.short	0x002c
        /*0078*/ 	.byte	0x00, 0xf0, 0x11, 0x00


	//----- nvinfo : EIATTR_KPARAM_INFO
	.align		4
.L_21:
        /*007c*/ 	.byte	0x04, 0x17
        /*007e*/ 	.short	(.L_23 - .L_22)
.L_22:
        /*0080*/ 	.word	0x00000000
        /*0084*/ 	.short	0x0007
        /*0086*/ 	.short	0x0028
        /*0088*/ 	.byte	0x00, 0xf0, 0x11, 0x00


	//----- nvinfo : EIATTR_KPARAM_INFO
	.align		4
.L_23:
        /*008c*/ 	.byte	0x04, 0x17
        /*008e*/ 	.short	(.L_25 - .L_24)
.L_24:
        /*0090*/ 	.word	0x00000000
        /*0094*/ 	.short	0x0006
        /*0096*/ 	.short	0x0024
        /*0098*/ 	.byte	0x00, 0xf0, 0x11, 0x00


	//----- nvinfo : EIATTR_KPARAM_INFO
	.align		4
.L_25:
        /*009c*/ 	.byte	0x04, 0x17
        /*009e*/ 	.short	(.L_27 - .L_26)
.L_26:
        /*00a0*/ 	.word	0x00000000
        /*00a4*/ 	.short	0x0005
        /*00a6*/ 	.short	0x0020
        /*00a8*/ 	.byte	0x00, 0xf0, 0x11, 0x00


	//----- nvinfo : EIATTR_KPARAM_INFO
	.align		4
.L_27:
        /*00ac*/ 	.byte	0x04, 0x17
        /*00ae*/ 	.short	(.L_29 - .L_28)
.L_28:
        /*00b0*/ 	.word	0x00000000
        /*00b4*/ 	.short	0x0004
        /*00b6*/ 	.short	0x001c
        /*00b8*/ 	.byte	0x00, 0xf0, 0x11, 0x00


	//----- nvinfo : EIATTR_KPARAM_INFO
	.align		4
.L_29:
        /*00bc*/ 	.byte	0x04, 0x17
        /*00be*/ 	.short	(.L_31 - .L_30)
.L_30:
        /*00c0*/ 	.word	0x00000000
        /*00c4*/ 	.short	0x0003
        /*00c6*/ 	.short	0x0018
        /*00c8*/ 	.byte	0x00, 0xf0, 0x11, 0x00


	//----- nvinfo : EIATTR_KPARAM_INFO
	.align		4
.L_31:
        /*00cc*/ 	.byte	0x04, 0x17
        /*00ce*/ 	.short	(.L_33 - .L_32)
.L_32:
        /*00d0*/ 	.word	0x00000000
        /*00d4*/ 	.short	0x0002
        /*00d6*/ 	.short	0x0010
        /*00d8*/ 	.byte	0x00, 0xf4, 0x21, 0x00


	//----- nvinfo : EIATTR_KPARAM_INFO
	.align		4
.L_33:
        /*00dc*/ 	.byte	0x04, 0x17
        /*00de*/ 	.short	(.L_35 - .L_34)
.L_34:
        /*00e0*/ 	.word	0x00000000
        /*00e4*/ 	.short	0x0001
        /*00e6*/ 	.short	0x0008
        /*00e8*/ 	.byte	0x00, 0xf4, 0x21, 0x00


	//----- nvinfo : EIATTR_KPARAM_INFO
	.align		4
.L_35:
        /*00ec*/ 	.byte	0x04, 0x17
        /*00ee*/ 	.short	(.L_37 - .L_36)
.L_36:
        /*00f0*/ 	.word	0x00000000
        /*00f4*/ 	.short	0x0000
        /*00f6*/ 	.short	0x0000
        /*00f8*/ 	.byte	0x00, 0xf4, 0x21, 0x00


	//----- nvinfo : EIATTR_MAXREG_COUNT
	.align		4
.L_37:
        /*00fc*/ 	.byte	0x03, 0x1b
        /*00fe*/ 	.short	0x00ff


	//----- nvinfo : EIATTR_NUM_BARRIERS
	.align		4
        /*0100*/ 	.byte	0x02, 0x4c
        /*0102*/ 	.byte	0x01
	.zero		1


	//----- nvinfo : EIATTR_MERCURY_ISA_VERSION
	.align		4
        /*0104*/ 	.byte	0x03, 0x5f
        /*0106*/ 	.short	0x0000


	//----- nvinfo : EIATTR_EXIT_INSTR_OFFSETS
	.align		4
        /*0108*/ 	.byte	0x04, 0x1c
        /*010a*/ 	.short	(.L_39 - .L_38)


	//   ....[0]....
.L_38:
        /*010c*/ 	.word	0x00005ef0


	//   ....[1]....
        /*0110*/ 	.word	0x00005f20


	//----- nvinfo : EIATTR_REQNTID
	.align		4
.L_39:
        /*0114*/ 	.byte	0x04, 0x10
        /*0116*/ 	.short	(.L_41 - .L_40)
.L_40:
        /*0118*/ 	.word	0x00000080
        /*011c*/ 	.word	0x00000001
        /*0120*/ 	.word	0x00000001
.L_41:


//--------------------- .nv.callgraph             --------------------------
	.section	.nv.callgraph,"",@"SHT_CUDA_CALLGRAPH"
	.align	4
	.sectionentsize	8
	.align		4
        /*0000*/ 	.word	0x00000000
	.align		4
        /*0004*/ 	.word	0xffffffff
	.align		4
        /*0008*/ 	.word	0x00000000
	.align		4
        /*000c*/ 	.word	0xfffffffe
	.align		4
        /*0010*/ 	.word	0x00000000
	.align		4
        /*0014*/ 	.word	0xfffffffd
	.align		4
        /*0018*/ 	.word	0x00000000
	.align		4
        /*001c*/ 	.word	0xfffffffc


//--------------------- .nv.rel.action            --------------------------
	.section	.nv.rel.action,"",@"SHT_CUDA_RELOCINFO"
	.align	8
	.sectionentsize	8
        /*0000*/ 	.byte	0x73, 0x00, 0x00, 0x00, 0x00, 0x00, 0x00, 0x00, 0x00, 0x00, 0x00, 0x11, 0x25, 0x00, 0x05, 0x36


//--------------------- .nv.constant0.matmul_kernel --------------------------
	.section	.nv.constant0.matmul_kernel,"a",@progbits
	.sectionflags	@""
	.align	4
.nv.constant0.matmul_kernel:
	.zero		432


//--------------------- .text.matmul_kernel       --------------------------
	.section	.text.matmul_kernel,"ax",@progbits
	.sectioninfo	@"SHI_REGISTERS=254"
	.align	128
        .global         matmul_kernel
        .type           matmul_kernel,@function
        .size           matmul_kernel,(.L_x_5 - matmul_kernel)
        .other          matmul_kernel,@"STO_CUDA_ENTRY STV_DEFAULT"
matmul_kernel:
.text.matmul_kernel:
[----:B------:R-:W-:Y:S02]  /*0000*/  IMAD.MOV.U32 R1, RZ, RZ, c[0x0][0x28] ;  /* 0x00000a00ff017624 */ /* 0x000fe400078e00ff */
[----:B------:R-:W-:Y:S01]  /*0010*/  IMAD.MOV.U32 R0, RZ, RZ, c[0x0][0x17c] ;  /* 0x00005f00ff007624 */ /* 0x000fe200078e00ff */
[----:B------:R-:W0:Y:S01]  /*0020*/  S2R R5, SR_CTAID.X ;  /* 0x0000000000057919 */ /* 0x000e220000002500 */
[----:B------:R-:W-:Y:S01]  /*0030*/  IMAD.MOV.U32 R21, RZ, RZ, c[0x0][0x180] ;  /* 0x00006000ff157624 */ /* 0x000fe200078e00ff */
[----:B------:R-:W-:Y:S02]  /*0040*/  ULDC UR4, c[0x0][0x180] ;  /* 0x0000600000047ab9 */ /* 0x000fe40000000800 */
[----:B------:R-:W-:Y:S01]  /*0050*/  IADD3 R0, R0, 0x7f, RZ ;  /* 0x0000007f00007810 */ /* 0x000fe20007ffe0ff */
[----:B------:R-:W-:Y:S01]  /*0060*/  ULDC.64 UR6, c[0x0][0x118] ;  /* 0x0000460000067ab9 */ /* 0x000fe20000000a00 */
[----:B------:R-:W-:Y:S02]  /*0070*/  IADD3 R21, R21, 0x1f, RZ ;  /* 0x0000001f15157810 */ /* 0x000fe40007ffe0ff */
[----:B------:R-:W-:-:S04]  /*0080*/  SHF.R.S32.HI R3, RZ, 0x1f, R0 ;  /* 0x0000001fff037819 */ /* 0x000fc80000011400 */
[----:B------:R-:W-:-:S04]  /*0090*/  LEA.HI R3, R3, R0, RZ, 0x7 ;  /* 0x0000000003037211 */ /* 0x000fc800078f38ff */
[----:B------:R-:W-:-:S05]  /*00a0*/  SHF.R.S32.HI R3, RZ, 0x7, R3 ;  /* 0x00000007ff037819 */ /* 0x000fca0000011403 */
[----:B------:R-:W-:Y:S01]  /*00b0*/  IMAD.SHL.U32 R4, R3, 0x4, RZ ;  /* 0x0000000403047824 */ /* 0x000fe200078e00ff */
[----:B0-----:R-:W-:-:S04]  /*00c0*/  IABS R8, R5 ;  /* 0x0000000500087213 */ /* 0x001fc80000000000 */
[-C--:B------:R-:W-:Y:S02]  /*00d0*/  IABS R7, R4.reuse ;  /* 0x0000000400077213 */ /* 0x080fe40000000000 */
[----:B------:R-:W-:Y:S02]  /*00e0*/  IABS R10, R4 ;  /* 0x00000004000a7213 */ /* 0x000fe40000000000 */
[----:B------:R-:W0:Y:S08]  /*00f0*/  I2F.RP R0, R7 ;  /* 0x0000000700007306 */ /* 0x000e300000209400 */
[----:B0-----:R-:W0:Y:S02]  /*0100*/  MUFU.RCP R0, R0 ;  /* 0x0000000000007308 */ /* 0x001e240000001000 */
[----:B0-----:R-:W-:Y:S01]  /*0110*/  IADD3 R2, R0, 0xffffffe, RZ ;  /* 0x0ffffffe00027810 */ /* 0x001fe20007ffe0ff */
[----:B------:R-:W-:-:S05]  /*0120*/  IMAD.MOV R0, RZ, RZ, -R10 ;  /* 0x000000ffff007224 */ /* 0x000fca00078e0a0a */
[----:B------:R0:W1:Y:S02]  /*0130*/  F2I.FTZ.U32.TRUNC.NTZ R3, R2 ;  /* 0x0000000200037305 */ /* 0x000064000021f000 */
[----:B0-----:R-:W-:Y:S02]  /*0140*/  IMAD.MOV.U32 R2, RZ, RZ, RZ ;  /* 0x000000ffff027224 */ /* 0x001fe400078e00ff */
[----:B-1----:R-:W-:-:S04]  /*0150*/  IMAD.MOV R6, RZ, RZ, -R3 ;  /* 0x000000ffff067224 */ /* 0x002fc800078e0a03 */
[----:B------:R-:W-:Y:S02]  /*0160*/  IMAD R9, R6, R7, RZ ;  /* 0x0000000706097224 */ /* 0x000fe400078e02ff */
[----:B------:R-:W-:Y:S02]  /*0170*/  IMAD.MOV.U32 R6, RZ, RZ, R8 ;  /* 0x000000ffff067224 */ /* 0x000fe400078e0008 */
[----:B------:R-:W-:-:S06]  /*0180*/  IMAD.HI.U32 R3, R3, R9, R2 ;  /* 0x0000000903037227 */ /* 0x000fcc00078e0002 */
[----:B------:R-:W-:-:S04]  /*0190*/  IMAD.HI.U32 R3, R3, R6, RZ ;  /* 0x0000000603037227 */ /* 0x000fc800078e00ff */
[----:B------:R-:W-:-:S05]  /*01a0*/  IMAD R0, R3, R0, R6 ;  /* 0x0000000003007224 */ /* 0x000fca00078e0206 */
[----:B------:R-:W-:-:S13]  /*01b0*/  ISETP.GT.U32.AND P1, PT, R7, R0, PT ;  /* 0x000000000700720c */ /* 0x000fda0003f24070 */
[----:B------:R-:W-:Y:S01]  /*01c0*/  @!P1 IMAD.IADD R0, R0, 0x1, -R7 ;  /* 0x0000000100009824 */ /* 0x000fe200078e0a07 */
[----:B------:R-:W-:Y:S02]  /*01d0*/  @!P1 IADD3 R3, R3, 0x1, RZ ;  /* 0x0000000103039810 */ /* 0x000fe40007ffe0ff */
[----:B------:R-:W-:Y:S02]  /*01e0*/  ISETP.NE.AND P1, PT, R4, RZ, PT ;  /* 0x000000ff0400720c */ /* 0x000fe40003f25270 */
[----:B------:R-:W-:Y:S02]  /*01f0*/  ISETP.GE.U32.AND P0, PT, R0, R7, PT ;  /* 0x000000070000720c */ /* 0x000fe40003f06070 */
[----:B------:R-:W-:-:S04]  /*0200*/  LOP3.LUT R0, R5, R4, RZ, 0x3c, !PT ;  /* 0x0000000405007212 */ /* 0x000fc800078e3cff */
[----:B------:R-:W-:Y:S01]  /*0210*/  ISETP.GE.AND P2, PT, R0, RZ, PT ;  /* 0x000000ff0000720c */ /* 0x000fe20003f46270 */
[----:B------:R-:W-:-:S05]  /*0220*/  IMAD.MOV.U32 R0, RZ, RZ, c[0x0][0x178] ;  /* 0x00005e00ff007624 */ /* 0x000fca00078e00ff */
[----:B------:R-:W-:Y:S02]  /*0230*/  IADD3 R0, R0, 0x3f, RZ ;  /* 0x0000003f00007810 */ /* 0x000fe40007ffe0ff */
[----:B------:R-:W-:-:S05]  /*0240*/  @P0 IADD3 R3, R3, 0x1, RZ ;  /* 0x0000000103030810 */ /* 0x000fca0007ffe0ff */
[----:B------:R-:W-:Y:S01]  /*0250*/  IMAD.MOV.U32 R2, RZ, RZ, R3 ;  /* 0x000000ffff027224 */ /* 0x000fe200078e0003 */
[----:B------:R-:W-:-:S03]  /*0260*/  SHF.R.S32.HI R3, RZ, 0x1f, R0 ;  /* 0x0000001fff037819 */ /* 0x000fc60000011400 */
[----:B------:R-:W-:Y:S01]  /*0270*/  @!P2 IMAD.MOV R2, RZ, RZ, -R2 ;  /* 0x000000ffff02a224 */ /* 0x000fe200078e0a02 */
[----:B------:R-:W-:Y:S02]  /*0280*/  @!P1 LOP3.LUT R2, RZ, R4, RZ, 0x33, !PT ;  /* 0x00000004ff029212 */ /* 0x000fe400078e33ff */
[----:B------:R-:W-:-:S03]  /*0290*/  LEA.HI R3, R3, R0, RZ, 0x6 ;  /* 0x0000000003037211 */ /* 0x000fc600078f30ff */
[----:B------:R-:W-:Y:S02]  /*02a0*/  IMAD.SHL.U32 R23, R2, 0x4, RZ ;  /* 0x0000000402177824 */ /* 0x000fe400078e00ff */
[----:B------:R-:W-:-:S03]  /*02b0*/  IMAD.MOV R2, RZ, RZ, -R2 ;  /* 0x000000ffff027224 */ /* 0x000fc600078e0a02 */
[----:B------:R-:W-:Y:S01]  /*02c0*/  LEA.HI.SX32 R3, R3, -R23, 0x1a ;  /* 0x8000001703037211 */ /* 0x000fe200078fd2ff */
[----:B------:R-:W-:-:S03]  /*02d0*/  IMAD R4, R4, R2, R5 ;  /* 0x0000000204047224 */ /* 0x000fc600078e0205 */
[----:B------:R-:W-:Y:S02]  /*02e0*/  IMNMX R11, R3, 0x4, PT ;  /* 0x00000004030b7817 */ /* 0x000fe40003800200 */
[----:B------:R-:W-:Y:S02]  /*02f0*/  IABS R9, R4 ;  /* 0x0000000400097213 */ /* 0x000fe40000000000 */
[----:B------:R-:W-:-:S04]  /*0300*/  IABS R7, R11 ;  /* 0x0000000b00077213 */ /* 0x000fc80000000000 */
[----:B------:R-:W0:Y:S08]  /*0310*/  I2F.RP R0, R7 ;  /* 0x0000000700007306 */ /* 0x000e300000209400 */
[----:B0-----:R-:W0:Y:S02]  /*0320*/  MUFU.RCP R0, R0 ;  /* 0x0000000000007308 */ /* 0x001e240000001000 */
[----:B0-----:R-:W-:-:S06]  /*0330*/  IADD3 R3, R0, 0xffffffe, RZ ;  /* 0x0ffffffe00037810 */ /* 0x001fcc0007ffe0ff */
[----:B------:R-:W0:Y:S02]  /*0340*/  F2I.FTZ.U32.TRUNC.NTZ R3, R3 ;  /* 0x0000000300037305 */ /* 0x000e24000021f000 */
[----:B0-----:R-:W-:-:S04]  /*0350*/  IMAD.MOV R6, RZ, RZ, -R3 ;  /* 0x000000ffff067224 */ /* 0x001fc800078e0a03 */
[----:B------:R-:W-:Y:S01]  /*0360*/  IMAD.MOV.U32 R2, RZ, RZ, R6 ;  /* 0x000000ffff027224 */ /* 0x000fe200078e0006 */
[----:B------:R-:W-:-:S03]  /*0370*/  IABS R6, R11 ;  /* 0x0000000b00067213 */ /* 0x000fc60000000000 */
[----:B------:R-:W-:Y:S02]  /*0380*/  IMAD R5, R2, R7, RZ ;  /* 0x0000000702057224 */ /* 0x000fe400078e02ff */
[----:B------:R-:W-:Y:S02]  /*0390*/  IMAD.MOV.U32 R2, RZ, RZ, RZ ;  /* 0x000000ffff027224 */ /* 0x000fe400078e00ff */
[----:B------:R-:W-:Y:S02]  /*03a0*/  IMAD.MOV R0, RZ, RZ, -R6 ;  /* 0x000000ffff007224 */ /* 0x000fe400078e0a06 */
        /* <DEDUP_REMOVED lines=9> */
[----:B------:R-:W-:Y:S02]  /*0440*/  ISETP.GE.AND P2, PT, R0, RZ, PT ;  /* 0x000000ff0000720c */ /* 0x000fe40003f46270 */
[----:B------:R-:W0:Y:S05]  /*0450*/  S2R R0, SR_TID.X ;  /* 0x0000000000007919 */ /* 0x000e2a0000002100 */
[----:B------:R-:W-:Y:S02]  /*0460*/  @P0 IADD3 R2, R2, 0x1, RZ ;  /* 0x0000000102020810 */ /* 0x000fe40007ffe0ff */
[----:B------:R-:W-:-:S03]  /*0470*/  ISETP.GT.AND P0, PT, R21, 0x1f, PT ;  /* 0x0000001f1500780c */ /* 0x000fc60003f04270 */
[----:B------:R-:W-:-:S04]  /*0480*/  IMAD.MOV.U32 R19, RZ, RZ, R2 ;  /* 0x000000ffff137224 */ /* 0x000fc800078e0002 */
[----:B------:R-:W-:Y:S01]  /*0490*/  @!P2 IMAD.MOV R19, RZ, RZ, -R19 ;  /* 0x000000ffff13a224 */ /* 0x000fe200078e0a13 */
[----:B------:R-:W-:-:S05]  /*04a0*/  @!P1 LOP3.LUT R19, RZ, R11, RZ, 0x33, !PT ;  /* 0x0000000bff139212 */ /* 0x000fca00078e33ff */
[----:B------:R-:W-:Y:S02]  /*04b0*/  IMAD.MOV R2, RZ, RZ, -R19 ;  /* 0x000000ffff027224 */ /* 0x000fe400078e0a13 */
[----:B------:R-:W-:Y:S02]  /*04c0*/  IMAD.SHL.U32 R19, R19, 0x80, RZ ;  /* 0x0000008013137824 */ /* 0x000fe400078e00ff */
[----:B------:R-:W-:Y:S01]  /*04d0*/  IMAD R2, R11, R2, R4 ;  /* 0x000000020b027224 */ /* 0x000fe200078e0204 */
[----:B0-----:R-:W-:Y:S02]  /*04e0*/  SHF.R.U32.HI R3, RZ, 0x6, R0 ;  /* 0x00000006ff037819 */ /* 0x001fe40000011600 */
[C---:B------:R-:W-:Y:S01]  /*04f0*/  LOP3.LUT R22, R0.reuse, 0x3f, RZ, 0xc0, !PT ;  /* 0x0000003f00167812 */ /* 0x040fe200078ec0ff */
[----:B------:R-:W-:Y:S01]  /*0500*/  IMAD.IADD R23, R23, 0x1, R2 ;  /* 0x0000000117177824 */ /* 0x000fe200078e0202 */
[----:B------:R-:W-:Y:S02]  /*0510*/  SGXT.U32 R2, R3, 0x1 ;  /* 0x000000010302781a */ /* 0x000fe40000000000 */
[----:B------:R-:W-:Y:S01]  /*0520*/  LOP3.LUT R3, R0, 0x60, RZ, 0xc0, !PT ;  /* 0x0000006000037812 */ /* 0x000fe200078ec0ff */
[----:B------:R-:W-:Y:S01]  /*0530*/  IMAD R20, R23, 0x40, R22 ;  /* 0x0000004017147824 */ /* 0x000fe200078e0216 */
[----:B------:R-:W-:-:S02]  /*0540*/  LOP3.LUT R4, R2, 0x2, RZ, 0xfc, !PT ;  /* 0x0000000202047812 */ /* 0x000fc400078efcff */
[C---:B------:R-:W-:Y:S02]  /*0550*/  LOP3.LUT R5, R2.reuse, 0x4, RZ, 0xfc, !PT ;  /* 0x0000000402057812 */ /* 0x040fe400078efcff */
[C---:B------:R-:W-:Y:S02]  /*0560*/  LOP3.LUT R6, R2.reuse, 0x6, RZ, 0xfc, !PT ;  /* 0x0000000602067812 */ /* 0x040fe400078efcff */
[C---:B------:R-:W-:Y:S02]  /*0570*/  LOP3.LUT R7, R2.reuse, 0x8, RZ, 0xfc, !PT ;  /* 0x0000000802077812 */ /* 0x040fe400078efcff */
[C---:B------:R-:W-:Y:S02]  /*0580*/  LOP3.LUT R8, R2.reuse, 0xa, RZ, 0xfc, !PT ;  /* 0x0000000a02087812 */ /* 0x040fe400078efcff */
[C---:B------:R-:W-:Y:S02]  /*0590*/  LOP3.LUT R9, R2.reuse, 0xc, RZ, 0xfc, !PT ;  /* 0x0000000c02097812 */ /* 0x040fe400078efcff */
        /* <DEDUP_REMOVED lines=8> */
[----:B------:R-:W-:Y:S01]  /*0620*/  LOP3.LUT R18, R2, 0x1e, RZ, 0xfc, !PT ;  /* 0x0000001e02127812 */ /* 0x000fe200078efcff */
[----:B------:R-:W-:Y:S05]  /*0630*/  @P0 BRA `(.L_x_0) ;  /* 0x0000012000000947 */ /* 0x000fea0003800000 */
[----:B------:R-:W-:Y:S01]  /*0640*/  IMAD.SHL.U32 R21, R0, 0x8, RZ ;  /* 0x0000000800157824 */ /* 0x000fe200078e00ff */
[----:B------:R-:W-:Y:S01]  /*0650*/  CS2R R112, SRZ ;  /* 0x0000000000707805 */ /* 0x000fe2000001ff00 */
        /* <DEDUP_REMOVED lines=15> */
[----:B------:R-:W-:Y:S05]  /*0750*/  BRA `(.L_x_1) ;  /* 0x00003a4000007947 */ /* 0x000fea0003800000 */
.L_x_0:
[----:B------:R-:W-:Y:S01]  /*0760*/  IABS R23, c[0x0][0x17c] ;  /* 0x00005f0000177a13 */ /* 0x000fe20000000000 */
[----:B------:R-:W-:Y:S01]  /*0770*/  IMAD.SHL.U32 R22, R22, 0x2, RZ ;  /* 0x0000000216167824 */ /* 0x000fe200078e00ff */
[----:B------:R-:W-:Y:S01]  /*0780*/  LEA.HI R24, R3, R19, RZ, 0x1b ;  /* 0x0000001303187211 */ /* 0x000fe200078fd8ff */
[----:B------:R-:W-:Y:S01]  /*0790*/  IMAD.MOV.U32 R171, RZ, RZ, c[0x0][0x18c] ;  /* 0x00006300ffab7624 */ /* 0x000fe200078e00ff */
[----:B------:R-:W0:Y:S01]  /*07a0*/  I2F.RP R28, R23 ;  /* 0x00000017001c7306 */ /* 0x000e220000209400 */
[----:B------:R-:W-:Y:S01]  /*07b0*/  IABS R43, c[0x0][0x178] ;  /* 0x00005e00002b7a13 */ /* 0x000fe20000000000 */
[----:B------:R-:W-:Y:S01]  /*07c0*/  IMAD.MOV.U32 R170, RZ, RZ, c[0x0][0x188] ;  /* 0x00006200ffaa7624 */ /* 0x000fe200078e00ff */
[----:B------:R-:W-:Y:S01]  /*07d0*/  IADD3 R29, R24, 0x78, RZ ;  /* 0x00000078181d7810 */ /* 0x000fe20007ffe0ff */
[----:B------:R-:W-:Y:S01]  /*07e0*/  IMAD R154, R2, c[0x0][0x188], RZ ;  /* 0x00006200029a7a24 */ /* 0x000fe200078e02ff */
[----:B------:R-:W-:Y:S01]  /*07f0*/  IADD3 R25, R24, 0x7c, RZ ;  /* 0x0000007c18197810 */ /* 0x000fe20007ffe0ff */
[----:B------:R-:W-:Y:S01]  /*0800*/  IMAD R155, R18, c[0x0][0x188], RZ ;  /* 0x00006200129b7a24 */ /* 0x000fe200078e02ff */
[----:B------:R-:W-:Y:S01]  /*0810*/  IABS R32, R29 ;  /* 0x0000001d00207213 */ /* 0x000fe20000000000 */
[----:B------:R-:W-:Y:S01]  /*0820*/  IMAD R156, R17, c[0x0][0x188], RZ ;  /* 0x00006200119c7a24 */ /* 0x000fe200078e02ff */
[----:B------:R-:W-:Y:S01]  /*0830*/  ISETP.GE.AND P5, PT, R25, RZ, PT ;  /* 0x000000ff1900720c */ /* 0x000fe20003fa6270 */
[----:B------:R-:W-:Y:S01]  /*0840*/  IMAD R157, R16, c[0x0][0x188], RZ ;  /* 0x00006200109d7a24 */ /* 0x000fe200078e02ff */
[----:B------:R-:W-:Y:S01]  /*0850*/  ISETP.GE.AND P2, PT, R29, RZ, PT ;  /* 0x000000ff1d00720c */ /* 0x000fe20003f46270 */
[----:B------:R-:W-:Y:S01]  /*0860*/  IMAD R158, R15, c[0x0][0x188], RZ ;  /* 0x000062000f9e7a24 */ /* 0x000fe200078e02ff */
[----:B------:R-:W-:Y:S01]  /*0870*/  IADD3 R33, R24, 0x6c, RZ ;  /* 0x0000006c18217810 */ /* 0x000fe20007ffe0ff */
[----:B------:R-:W-:Y:S01]  /*0880*/  IMAD R159, R14, c[0x0][0x188], RZ ;  /* 0x000062000e9f7a24 */ /* 0x000fe200078e02ff */
[----:B------:R-:W-:Y:S01]  /*0890*/  IADD3 R35, R24, 0x5c, RZ ;  /* 0x0000005c18237810 */ /* 0x000fe20007ffe0ff */
[----:B0-----:R-:W0:Y:S01]  /*08a0*/  MUFU.RCP R28, R28 ;  /* 0x0000001c001c7308 */ /* 0x001e220000001000 */
[----:B------:R-:W-:Y:S01]  /*08b0*/  IABS R36, R33 ;  /* 0x0000002100247213 */ /* 0x000fe20000000000 */
[----:B------:R-:W-:Y:S01]  /*08c0*/  IMAD R160, R13, c[0x0][0x188], RZ ;  /* 0x000062000da07a24 */ /* 0x000fe200078e02ff */
[----:B------:R-:W-:Y:S01]  /*08d0*/  ISETP.GE.AND P3, PT, R33, RZ, PT ;  /* 0x000000ff2100720c */ /* 0x000fe20003f66270 */
[----:B------:R-:W-:Y:S01]  /*08e0*/  IMAD R161, R12, c[0x0][0x188], RZ ;  /* 0x000062000ca17a24 */ /* 0x000fe200078e02ff */
[----:B------:R-:W-:Y:S01]  /*08f0*/  IADD3 R33, R24, 0x60, RZ ;  /* 0x0000006018217810 */ /* 0x000fe20007ffe0ff */
[----:B------:R-:W-:Y:S01]  /*0900*/  IMAD R162, R11, c[0x0][0x188], RZ ;  /* 0x000062000ba27a24 */ /* 0x000fe200078e02ff */
[----:B------:R-:W-:Y:S01]  /*0910*/  IABS R42, R35 ;  /* 0x00000023002a7213 */ /* 0x000fe20000000000 */
[----:B------:R-:W-:Y:S01]  /*0920*/  IMAD R163, R10, c[0x0][0x188], RZ ;  /* 0x000062000aa37a24 */ /* 0x000fe200078e02ff */
[----:B------:R-:W-:Y:S01]  /*0930*/  IABS R40, R33 ;  /* 0x0000002100287213 */ /* 0x000fe20000000000 */
[----:B------:R-:W-:Y:S01]  /*0940*/  IMAD R164, R9, c[0x0][0x188], RZ ;  /* 0x0000620009a47a24 */ /* 0x000fe200078e02ff */
[----:B------:R-:W-:Y:S01]  /*0950*/  IADD3 R39, R24, 0x54, RZ ;  /* 0x0000005418277810 */ /* 0x000fe20007ffe0ff */
[----:B------:R-:W-:Y:S01]  /*0960*/  IMAD R165, R8, c[0x0][0x188], RZ ;  /* 0x0000620008a57a24 */ /* 0x000fe200078e02ff */
[----:B------:R-:W-:Y:S01]  /*0970*/  IADD3 R37, R24, 0x58, RZ ;  /* 0x0000005818257810 */ /* 0x000fe20007ffe0ff */
[----:B------:R-:W-:Y:S01]  /*0980*/  IMAD R166, R7, c[0x0][0x188], RZ ;  /* 0x0000620007a67a24 */ /* 0x000fe200078e02ff */
[----:B------:R-:W-:Y:S01]  /*0990*/  IABS R46, R39 ;  /* 0x00000027002e7213 */ /* 0x000fe20000000000 */
[----:B------:R-:W-:Y:S01]  /*09a0*/  IMAD R167, R6, c[0x0][0x188], RZ ;  /* 0x0000620006a77a24 */ /* 0x000fe200078e02ff */
[----:B0-----:R-:W-:Y:S01]  /*09b0*/  IADD3 R26, R28, 0xffffffe, RZ ;  /* 0x0ffffffe1c1a7810 */ /* 0x001fe20007ffe0ff */
[----:B------:R-:W-:Y:S01]  /*09c0*/  IMAD R168, R5, c[0x0][0x188], RZ ;  /* 0x0000620005a87a24 */ /* 0x000fe200078e02ff */
[----:B------:R-:W-:Y:S01]  /*09d0*/  IABS R44, R37 ;  /* 0x00000025002c7213 */ /* 0x000fe20000000000 */
[----:B------:R-:W-:Y:S01]  /*09e0*/  IMAD R169, R4, c[0x0][0x188], RZ ;  /* 0x0000620004a97a24 */ /* 0x000fe200078e02ff */
[----:B------:R0:W1:Y:S01]  /*09f0*/  F2I.FTZ.U32.TRUNC.NTZ R27, R26 ;  /* 0x0000001a001b7305 */ /* 0x000062000021f000 */
[C---:B------:R-:W-:Y:S01]  /*0a00*/  IADD3 R45, R24.reuse, 0x4c, RZ ;  /* 0x0000004c182d7810 */ /* 0x040fe20007ffe0ff */
[----:B------:R-:W-:Y:S01]  /*0a10*/  CS2R R116, SRZ ;  /* 0x0000000000747805 */ /* 0x000fe2000001ff00 */
[C---:B------:R-:W-:Y:S01]  /*0a20*/  IADD3 R41, R24.reuse, 0x50, RZ ;  /* 0x0000005018297810 */ /* 0x040fe20007ffe0ff */
[----:B------:R-:W-:Y:S01]  /*0a30*/  CS2R R118, SRZ ;  /* 0x0000000000767805 */ /* 0x000fe2000001ff00 */
[----:B------:R-:W-:Y:S01]  /*0a40*/  IABS R50, R45 ;  /* 0x0000002d00327213 */ /* 0x000fe20000000000 */
[----:B------:R-:W-:Y:S01]  /*0a50*/  CS2R R112, SRZ ;  /* 0x0000000000707805 */ /* 0x000fe2000001ff00 */
[----:B------:R-:W-:Y:S01]  /*0a60*/  IABS R48, R41 ;  /* 0x0000002900307213 */ /* 0x000fe20000000000 */
[----:B------:R-:W-:Y:S01]  /*0a70*/  CS2R R114, SRZ ;  /* 0x0000000000727805 */ /* 0x000fe2000001ff00 */
[----:B0-----:R-:W-:Y:S01]  /*0a80*/  IMAD.MOV.U32 R26, RZ, RZ, RZ ;  /* 0x000000ffff1a7224 */ /* 0x001fe200078e00ff */
[C---:B------:R-:W-:Y:S01]  /*0a90*/  IADD3 R47, R24.reuse, 0x28, RZ ;  /* 0x00000028182f7810 */ /* 0x040fe20007ffe0ff */
[----:B------:R-:W-:Y:S01]  /*0aa0*/  CS2R R108, SRZ ;  /* 0x00000000006c7805 */ /* 0x000fe2000001ff00 */
[C---:B------:R-:W-:Y:S01]  /*0ab0*/  IADD3 R49, R24.reuse, 0x24, RZ ;  /* 0x0000002418317810 */ /* 0x040fe20007ffe0ff */
[----:B------:R-:W-:Y:S01]  /*0ac0*/  CS2R R110, SRZ ;  /* 0x00000000006e7805 */ /* 0x000fe2000001ff00 */
[----:B------:R-:W-:Y:S01]  /*0ad0*/  IABS R66, R47 ;  /* 0x0000002f00427213 */ /* 0x000fe20000000000 */
[----:B------:R-:W-:Y:S01]  /*0ae0*/  CS2R R104, SRZ ;  /* 0x0000000000687805 */ /* 0x000fe2000001ff00 */
[--C-:B-1----:R-:W-:Y:S01]  /*0af0*/  IMAD.MOV R30, RZ, RZ, -R27.reuse ;  /* 0x000000ffff1e7224 */ /* 0x102fe200078e0a1b */
[----:B------:R-:W-:Y:S01]  /*0b00*/  IADD3 R51, R24, 0x20, RZ ;  /* 0x0000002018337810 */ /* 0x000fe20007ffe0ff */
[----:B------:R-:W-:Y:S01]  /*0b10*/  CS2R R106, SRZ ;  /* 0x00000000006a7805 */ /* 0x000fe2000001ff00 */
[----:B------:R-:W-:Y:S01]  /*0b20*/  IABS R68, R49 ;  /* 0x0000003100447213 */ /* 0x000fe20000000000 */
[----:B------:R-:W-:Y:S01]  /*0b30*/  IMAD R31, R30, R23, RZ ;  /* 0x000000171e1f7224 */ /* 0x000fe200078e02ff */
[----:B------:R-:W-:Y:S01]  /*0b40*/  IABS R30, R25 ;  /* 0x00000019001e7213 */ /* 0x000fe20000000000 */
[----:B------:R-:W-:Y:S01]  /*0b50*/  CS2R R100, SRZ ;  /* 0x0000000000647805 */ /* 0x000fe2000001ff00 */
[----:B------:R-:W-:Y:S01]  /*0b60*/  IABS R70, R51 ;  /* 0x0000003300467213 */ /* 0x000fe20000000000 */
[----:B------:R-:W-:Y:S01]  /*0b70*/  IMAD.HI.U32 R28, R27, R31, R26 ;  /* 0x0000001f1b1c7227 */ /* 0x000fe200078e001a */
[C---:B------:R-:W-:Y:S01]  /*0b80*/  IADD3 R53, R24.reuse, 0x1c, RZ ;  /* 0x0000001c18357810 */ /* 0x040fe20007ffe0ff */
[----:B------:R-:W-:Y:S01]  /*0b90*/  CS2R R102, SRZ ;  /* 0x0000000000667805 */ /* 0x000fe2000001ff00 */
[----:B------:R-:W-:Y:S01]  /*0ba0*/  IADD3 R55, R24, 0x18, RZ ;  /* 0x0000001818377810 */ /* 0x000fe20007ffe0ff */
[----:B------:R-:W-:Y:S01]  /*0bb0*/  IMAD.MOV.U32 R31, RZ, RZ, R32 ;  /* 0x000000ffff1f7224 */ /* 0x000fe200078e0020 */
[----:B------:R-:W-:Y:S01]  /*0bc0*/  IABS R72, R53 ;  /* 0x0000003500487213 */ /* 0x000fe20000000000 */
[----:B------:R-:W-:Y:S01]  /*0bd0*/  IMAD.HI.U32 R26, R28, R30, RZ ;  /* 0x0000001e1c1a7227 */ /* 0x000fe200078e00ff */
[----:B------:R-:W-:Y:S01]  /*0be0*/  IABS R74, R55 ;  /* 0x00000037004a7213 */ /* 0x000fe20000000000 */
[----:B------:R-:W-:Y:S01]  /*0bf0*/  CS2R R96, SRZ ;  /* 0x0000000000607805 */ /* 0x000fe2000001ff00 */
[----:B------:R-:W-:Y:S01]  /*0c00*/  IADD3 R63, R24, 0x8, RZ ;  /* 0x00000008183f7810 */ /* 0x000fe20007ffe0ff */
[----:B------:R-:W-:Y:S01]  /*0c10*/  IMAD.HI.U32 R27, R28, R31, RZ ;  /* 0x0000001f1c1b7227 */ /* 0x000fe200078e00ff */
[C---:B------:R-:W-:Y:S01]  /*0c20*/  IADD3 R57, R24.reuse, 0x14, RZ ;  /* 0x0000001418397810 */ /* 0x040fe20007ffe0ff */
[----:B------:R-:W-:Y:S01]  /*0c30*/  CS2R R98, SRZ ;  /* 0x0000000000627805 */ /* 0x000fe2000001ff00 */
[----:B------:R-:W-:Y:S01]  /*0c40*/  IABS R82, R63 ;  /* 0x0000003f00527213 */ /* 0x000fe20000000000 */
[----:B------:R-:W-:Y:S01]  /*0c50*/  IMAD.MOV R26, RZ, RZ, -R26 ;  /* 0x000000ffff1a7224 */ /* 0x000fe200078e0a1a */
[C---:B------:R-:W-:Y:S01]  /*0c60*/  IADD3 R59, R24.reuse, 0x10, RZ ;  /* 0x00000010183b7810 */ /* 0x040fe20007ffe0ff */
[----:B------:R-:W-:Y:S01]  /*0c70*/  IMAD.MOV R32, RZ, RZ, -R27 ;  /* 0x000000ffff207224 */ /* 0x000fe200078e0a1b */
[----:B------:R-:W-:Y:S01]  /*0c80*/  IADD3 R27, R24, 0x74, RZ ;  /* 0x00000074181b7810 */ /* 0x000fe20007ffe0ff */
[C---:B------:R-:W-:Y:S01]  /*0c90*/  IMAD R26, R23.reuse, R26, R30 ;  /* 0x0000001a171a7224 */ /* 0x040fe200078e021e */
[----:B------:R-:W-:Y:S01]  /*0ca0*/  IABS R76, R57 ;  /* 0x00000039004c7213 */ /* 0x000fe20000000000 */
[C---:B------:R-:W-:Y:S01]  /*0cb0*/  IMAD R30, R23.reuse, R32, R31 ;  /* 0x00000020171e7224 */ /* 0x040fe200078e021f */
[----:B------:R-:W-:Y:S01]  /*0cc0*/  IABS R32, R27 ;  /* 0x0000001b00207213 */ /* 0x000fe20000000000 */
[----:B------:R-:W-:Y:S01]  /*0cd0*/  CS2R R92, SRZ ;  /* 0x00000000005c7805 */ /* 0x000fe2000001ff00 */
[C---:B------:R-:W-:Y:S01]  /*0ce0*/  ISETP.GT.U32.AND P0, PT, R23.reuse, R26, PT ;  /* 0x0000001a1700720c */ /* 0x040fe20003f04070 */
[----:B------:R-:W-:Y:S01]  /*0cf0*/  CS2R R94, SRZ ;  /* 0x00000000005e7805 */ /* 0x000fe2000001ff00 */
[----:B------:R-:W-:Y:S01]  /*0d00*/  ISETP.GT.U32.AND P1, PT, R23, R30, PT ;  /* 0x0000001e1700720c */ /* 0x000fe20003f24070 */
[----:B------:R-:W-:Y:S01]  /*0d10*/  IMAD.HI.U32 R25, R28, R32, RZ ;  /* 0x000000201c197227 */ /* 0x000fe200078e00ff */
[----:B------:R-:W-:Y:S01]  /*0d20*/  IADD3 R31, R24, 0x70, RZ ;  /* 0x00000070181f7810 */ /* 0x000fe20007ffe0ff */
[----:B------:R-:W-:Y:S01]  /*0d30*/  CS2R R88, SRZ ;  /* 0x0000000000587805 */ /* 0x000fe2000001ff00 */
[----:B------:R-:W-:Y:S01]  /*0d40*/  ISETP.GE.AND P4, PT, R27, RZ, PT ;  /* 0x000000ff1b00720c */ /* 0x000fe20003f86270 */
[----:B------:R-:W-:Y:S01]  /*0d50*/  IMAD.MOV R29, RZ, RZ, -R25 ;  /* 0x000000ffff1d7224 */ /* 0x000fe200078e0a19 */
[----:B------:R-:W-:Y:S01]  /*0d60*/  IABS R34, R31 ;  /* 0x0000001f00227213 */ /* 0x000fe20000000000 */
[----:B------:R-:W-:Y:S01]  /*0d70*/  IMAD.HI.U32 R25, R28, R36, RZ ;  /* 0x000000241c197227 */ /* 0x000fe200078e00ff */
[C---:B------:R-:W-:Y:S01]  /*0d80*/  IADD3 R61, R24.reuse, 0xc, RZ ;  /* 0x0000000c183d7810 */ /* 0x040fe20007ffe0ff */
[----:B------:R-:W-:Y:S01]  /*0d90*/  CS2R R90, SRZ ;  /* 0x00000000005a7805 */ /* 0x000fe2000001ff00 */
[----:B------:R-:W-:Y:S01]  /*0da0*/  IABS R78, R59 ;  /* 0x0000003b004e7213 */ /* 0x000fe20000000000 */
[----:B------:R-:W-:Y:S01]  /*0db0*/  IMAD R32, R23, R29, R32 ;  /* 0x0000001d17207224 */ /* 0x000fe200078e0220 */
[----:B------:R-:W-:Y:S01]  /*0dc0*/  IADD3 R65, R24, 0x4, RZ ;  /* 0x0000000418417810 */ /* 0x000fe20007ffe0ff */
[--C-:B------:R-:W-:Y:S01]  /*0dd0*/  @!P1 IMAD.IADD R30, R30, 0x1, -R23.reuse ;  /* 0x000000011e1e9824 */ /* 0x100fe200078e0a17 */
[----:B------:R-:W-:Y:S01]  /*0de0*/  ISETP.GE.AND P1, PT, R31, RZ, PT ;  /* 0x000000ff1f00720c */ /* 0x000fe20003f26270 */
[----:B------:R-:W-:Y:S01]  /*0df0*/  @!P0 IMAD.IADD R26, R26, 0x1, -R23 ;  /* 0x000000011a1a8824 */ /* 0x000fe200078e0a17 */
[----:B------:R-:W-:Y:S01]  /*0e00*/  IABS R80, R61 ;  /* 0x0000003d00507213 */ /* 0x000fe20000000000 */
[----:B------:R-:W-:Y:S01]  /*0e10*/  IMAD.HI.U32 R27, R28, R34, RZ ;  /* 0x000000221c1b7227 */ /* 0x000fe200078e00ff */
[C---:B------:R-:W-:Y:S01]  /*0e20*/  ISETP.GT.U32.AND P6, PT, R23.reuse, R30, PT ;  /* 0x0000001e1700720c */ /* 0x040fe20003fc4070 */
[----:B------:R-:W-:Y:S01]  /*0e30*/  CS2R R86, SRZ ;  /* 0x0000000000567805 */ /* 0x000fe2000001ff00 */
[C---:B------:R-:W-:Y:S01]  /*0e40*/  ISETP.GT.U32.AND P0, PT, R23.reuse, R26, PT ;  /* 0x0000001a1700720c */ /* 0x040fe20003f04070 */
[----:B------:R-:W-:Y:S01]  /*0e50*/  IMAD.MOV R31, RZ, RZ, -R27 ;  /* 0x000000ffff1f7224 */ /* 0x000fe200078e0a1b */
[----:B------:R-:W-:Y:S01]  /*0e60*/  IADD3 R27, R24, 0x68, RZ ;  /* 0x00000068181b7810 */ /* 0x000fe20007ffe0ff */
[----:B------:R-:W-:Y:S01]  /*0e70*/  IMAD.MOV R25, RZ, RZ, -R25 ;  /* 0x000000ffff197224 */ /* 0x000fe200078e0a19 */
[----:B------:R-:W-:Y:S01]  /*0e80*/  IABS R122, R20 ;  /* 0x00000014007a7213 */ /* 0x000fe20000000000 */
[C---:B------:R-:W-:Y:S01]  /*0e90*/  IMAD R34, R23.reuse, R31, R34 ;  /* 0x0000001f17227224 */ /* 0x040fe200078e0222 */
[----:B------:R-:W-:Y:S01]  /*0ea0*/  IABS R29, R27 ;  /* 0x0000001b001d7213 */ /* 0x000fe20000000000 */
[----:B------:R-:W-:-:S02]  /*0eb0*/  IMAD R36, R23, R25, R36 ;  /* 0x0000001917247224 */ /* 0x000fc400078e0224 */
[----:B------:R-:W-:Y:S02]  /*0ec0*/  IMAD.SHL.U32 R171, R171, 0x20, RZ ;  /* 0x00000020abab7824 */ /* 0x000fe400078e00ff */
[--C-:B------:R-:W-:Y:S01]  /*0ed0*/  @!P6 IMAD.IADD R30, R30, 0x1, -R23.reuse ;  /* 0x000000011e1ee824 */ /* 0x100fe200078e0a17 */
[----:B------:R-:W-:Y:S01]  /*0ee0*/  ISETP.GT.U32.AND P6, PT, R23, R32, PT ;  /* 0x000000201700720c */ /* 0x000fe20003fc4070 */
[----:B------:R-:W-:Y:S01]  /*0ef0*/  @!P0 IMAD.IADD R26, R26, 0x1, -R23 ;  /* 0x000000011a1a8824 */ /* 0x000fe200078e0a17 */
[----:B------:R-:W-:Y:S01]  /*0f00*/  ISETP.GE.AND P0, PT, R27, RZ, PT ;  /* 0x000000ff1b00720c */ /* 0x000fe20003f06270 */
[----:B------:R-:W-:Y:S01]  /*0f10*/  @!P2 IMAD.MOV R30, RZ, RZ, -R30 ;  /* 0x000000ffff1ea224 */ /* 0x000fe200078e0a1e */
[----:B------:R-:W-:Y:S01]  /*0f20*/  IADD3 R27, R24, 0x64, RZ ;  /* 0x00000064181b7810 */ /* 0x000fe20007ffe0ff */
[----:B------:R-:W-:Y:S01]  /*0f30*/  IMAD.MOV.U32 R25, RZ, RZ, R26 ;  /* 0x000000ffff197224 */ /* 0x000fe200078e001a */
[----:B------:R-:W-:Y:S01]  /*0f40*/  ISETP.GT.U32.AND P2, PT, R23, R34, PT ;  /* 0x000000221700720c */ /* 0x000fe20003f44070 */
[----:B------:R-:W-:Y:S01]  /*0f50*/  IMAD.HI.U32 R26, R28, R29, RZ ;  /* 0x0000001d1c1a7227 */ /* 0x000fe200078e00ff */
[----:B------:R-:W-:-:S03]  /*0f60*/  IABS R38, R27 ;  /* 0x0000001b00267213 */ /* 0x000fc60000000000 */
[----:B------:R-:W-:Y:S02]  /*0f70*/  IMAD.MOV R26, RZ, RZ, -R26 ;  /* 0x000000ffff1a7224 */ /* 0x000fe400078e0a1a */
[----:B------:R-:W-:Y:S02]  /*0f80*/  @!P6 IMAD.IADD R32, R32, 0x1, -R23 ;  /* 0x000000012020e824 */ /* 0x000fe400078e0a17 */
[C---:B------:R-:W-:Y:S02]  /*0f90*/  IMAD R26, R23.reuse, R26, R29 ;  /* 0x0000001a171a7224 */ /* 0x040fe400078e021d */
[----:B------:R-:W-:Y:S01]  /*0fa0*/  IMAD.HI.U32 R29, R28, R40, RZ ;  /* 0x000000281c1d7227 */ /* 0x000fe200078e00ff */
[----:B------:R-:W-:-:S03]  /*0fb0*/  ISETP.GT.U32.AND P6, PT, R23, R32, PT ;  /* 0x000000201700720c */ /* 0x000fc60003fc4070 */
[----:B------:R-:W-:Y:S02]  /*0fc0*/  IMAD.MOV R31, RZ, RZ, -R29 ;  /* 0x000000ffff1f7224 */ /* 0x000fe400078e0a1d */
[----:B------:R-:W-:Y:S01]  /*0fd0*/  @!P5 IMAD.MOV R25, RZ, RZ, -R25 ;  /* 0x000000ffff19d224 */ /* 0x000fe200078e0a19 */
[----:B------:R-:W-:Y:S01]  /*0fe0*/  ISETP.GE.AND P5, PT, R27, RZ, PT ;  /* 0x000000ff1b00720c */ /* 0x000fe20003fa6270 */
[----:B------:R-:W-:Y:S02]  /*0ff0*/  IMAD R40, R23, R31, R40 ;  /* 0x0000001f17287224 */ /* 0x000fe400078e0228 */
[----:B------:R-:W-:-:S04]  /*1000*/  IMAD.HI.U32 R27, R28, R38, RZ ;  /* 0x000000261c1b7227 */ /* 0x000fc800078e00ff */
[----:B------:R-:W-:Y:S01]  /*1010*/  @!P6 IMAD.IADD R32, R32, 0x1, -R23 ;  /* 0x000000012020e824 */ /* 0x000fe200078e0a17 */
[C---:B------:R-:W-:Y:S01]  /*1020*/  ISETP.GT.U32.AND P6, PT, R23.reuse, R36, PT ;  /* 0x000000241700720c */ /* 0x040fe20003fc4070 */
[----:B------:R-:W-:Y:S02]  /*1030*/  IMAD.MOV R27, RZ, RZ, -R27 ;  /* 0x000000ffff1b7224 */ /* 0x000fe400078e0a1b */
[----:B------:R-:W-:Y:S01]  /*1040*/  @!P4 IMAD.MOV R32, RZ, RZ, -R32 ;  /* 0x000000ffff20c224 */ /* 0x000fe200078e0a20 */
[C---:B------:R-:W-:Y:S01]  /*1050*/  ISETP.GT.U32.AND P4, PT, R23.reuse, R26, PT ;  /* 0x0000001a1700720c */ /* 0x040fe20003f84070 */
[----:B------:R-:W-:Y:S02]  /*1060*/  @!P2 IMAD.IADD R34, R34, 0x1, -R23 ;  /* 0x000000012222a824 */ /* 0x000fe400078e0a17 */
[C---:B------:R-:W-:Y:S02]  /*1070*/  IMAD R38, R23.reuse, R27, R38 ;  /* 0x0000001b17267224 */ /* 0x040fe400078e0226 */
[----:B------:R-:W-:Y:S01]  /*1080*/  IMAD.HI.U32 R27, R28, R42, RZ ;  /* 0x0000002a1c1b7227 */ /* 0x000fe200078e00ff */
[----:B------:R-:W-:-:S03]  /*1090*/  ISETP.GT.U32.AND P2, PT, R23, R34, PT ;  /* 0x000000221700720c */ /* 0x000fc60003f44070 */
[----:B------:R-:W-:Y:S01]  /*10a0*/  @!P6 IMAD.IADD R36, R36, 0x1, -R23 ;  /* 0x000000012424e824 */ /* 0x000fe200078e0a17 */
[C---:B------:R-:W-:Y:S01]  /*10b0*/  ISETP.GT.U32.AND P6, PT, R23.reuse, R40, PT ;  /* 0x000000281700720c */ /* 0x040fe20003fc4070 */
[----:B------:R-:W-:Y:S02]  /*10c0*/  IMAD.MOV R27, RZ, RZ, -R27 ;  /* 0x000000ffff1b7224 */ /* 0x000fe400078e0a1b */
[----:B------:R-:W-:Y:S01]  /*10d0*/  @!P4 IMAD.IADD R26, R26, 0x1, -R23 ;  /* 0x000000011a1ac824 */ /* 0x000fe200078e0a17 */
[C---:B------:R-:W-:Y:S01]  /*10e0*/  ISETP.GT.U32.AND P4, PT, R23.reuse, R36, PT ;  /* 0x000000241700720c */ /* 0x040fe20003f84070 */
[----:B------:R-:W-:Y:S02]  /*10f0*/  IMAD R42, R23, R27, R42 ;  /* 0x0000001b172a7224 */ /* 0x000fe400078e022a */
[----:B------:R-:W-:-:S04]  /*1100*/  IMAD.HI.U32 R27, R28, R46, RZ ;  /* 0x0000002e1c1b7227 */ /* 0x000fc800078e00ff */
[----:B------:R-:W-:Y:S02]  /*1110*/  IMAD.MOV R27, RZ, RZ, -R27 ;  /* 0x000000ffff1b7224 */ /* 0x000fe400078e0a1b */
[--C-:B------:R-:W-:Y:S02]  /*1120*/  @!P6 IMAD.IADD R40, R40, 0x1, -R23.reuse ;  /* 0x000000012828e824 */ /* 0x100fe400078e0a17 */
[--C-:B------:R-:W-:Y:S01]  /*1130*/  @!P2 IMAD.IADD R34, R34, 0x1, -R23.reuse ;  /* 0x000000012222a824 */ /* 0x100fe200078e0a17 */
[C---:B------:R-:W-:Y:S01]  /*1140*/  ISETP.GT.U32.AND P2, PT, R23.reuse, R38, PT ;  /* 0x000000261700720c */ /* 0x040fe20003f44070 */
[----:B------:R-:W-:Y:S01]  /*1150*/  @!P4 IMAD.IADD R36, R36, 0x1, -R23 ;  /* 0x000000012424c824 */ /* 0x000fe200078e0a17 */
[C---:B------:R-:W-:Y:S01]  /*1160*/  ISETP.GT.U32.AND P6, PT, R23.reuse, R40, PT ;  /* 0x000000281700720c */ /* 0x040fe20003fc4070 */
[C---:B------:R-:W-:Y:S01]  /*1170*/  IMAD R46, R23.reuse, R27, R46 ;  /* 0x0000001b172e7224 */ /* 0x040fe200078e022e */
[----:B------:R-:W-:Y:S01]  /*1180*/  ISETP.GT.U32.AND P4, PT, R23, R42, PT ;  /* 0x0000002a1700720c */ /* 0x000fe20003f84070 */
[----:B------:R-:W-:-:S04]  /*1190*/  IMAD.HI.U32 R29, R28, R44, RZ ;  /* 0x0000002c1c1d7227 */ /* 0x000fc800078e00ff */
[----:B------:R-:W-:Y:S02]  /*11a0*/  IMAD.MOV R29, RZ, RZ, -R29 ;  /* 0x000000ffff1d7224 */ /* 0x000fe400078e0a1d */
[----:B------:R-:W-:Y:S02]  /*11b0*/  @!P1 IMAD.MOV R34, RZ, RZ, -R34 ;  /* 0x000000ffff229224 */ /* 0x000fe400078e0a22 */
[--C-:B------:R-:W-:Y:S01]  /*11c0*/  @!P2 IMAD.IADD R38, R38, 0x1, -R23.reuse ;  /* 0x000000012626a824 */ /* 0x100fe200078e0a17 */
[C---:B------:R-:W-:Y:S01]  /*11d0*/  ISETP.GT.U32.AND P2, PT, R23.reuse, R26, PT ;  /* 0x0000001a1700720c */ /* 0x040fe20003f44070 */
[--C-:B------:R-:W-:Y:S01]  /*11e0*/  @!P6 IMAD.IADD R40, R40, 0x1, -R23.reuse ;  /* 0x000000012828e824 */ /* 0x100fe200078e0a17 */
[C---:B------:R-:W-:Y:S01]  /*11f0*/  ISETP.GT.U32.AND P6, PT, R23.reuse, R46, PT ;  /* 0x0000002e1700720c */ /* 0x040fe20003fc4070 */
[----:B------:R-:W-:Y:S01]  /*1200*/  @!P4 IMAD.IADD R42, R42, 0x1, -R23 ;  /* 0x000000012a2ac824 */ /* 0x000fe200078e0a17 */
[C---:B------:R-:W-:Y:S01]  /*1210*/  ISETP.GT.U32.AND P1, PT, R23.reuse, R38, PT ;  /* 0x000000261700720c */ /* 0x040fe20003f24070 */
[----:B------:R-:W-:Y:S01]  /*1220*/  IMAD R44, R23, R29, R44 ;  /* 0x0000001d172c7224 */ /* 0x000fe200078e022c */
[----:B------:R-:W-:Y:S01]  /*1230*/  ISETP.GE.AND P4, PT, R35, RZ, PT ;  /* 0x000000ff2300720c */ /* 0x000fe20003f86270 */
[----:B------:R-:W-:-:S04]  /*1240*/  IMAD.HI.U32 R29, R28, R50, RZ ;  /* 0x000000321c1d7227 */ /* 0x000fc800078e00ff */
[----:B------:R-:W-:-:S04]  /*1250*/  IMAD.HI.U32 R27, R28, R48, RZ ;  /* 0x000000301c1b7227 */ /* 0x000fc800078e00ff */
[----:B------:R-:W-:Y:S01]  /*1260*/  @!P6 IMAD.IADD R46, R46, 0x1, -R23 ;  /* 0x000000012e2ee824 */ /* 0x000fe200078e0a17 */
[C---:B------:R-:W-:Y:S01]  /*1270*/  ISETP.GT.U32.AND P6, PT, R23.reuse, R42, PT ;  /* 0x0000002a1700720c */ /* 0x040fe20003fc4070 */
[----:B------:R-:W-:Y:S02]  /*1280*/  IMAD.MOV R29, RZ, RZ, -R29 ;  /* 0x000000ffff1d7224 */ /* 0x000fe400078e0a1d */
[----:B------:R-:W-:Y:S02]  /*1290*/  IMAD.MOV R27, RZ, RZ, -R27 ;  /* 0x000000ffff1b7224 */ /* 0x000fe400078e0a1b */
[----:B------:R-:W-:Y:S01]  /*12a0*/  IMAD R50, R23, R29, R50 ;  /* 0x0000001d17327224 */ /* 0x000fe200078e0232 */
[----:B------:R-:W-:Y:S01]  /*12b0*/  IADD3 R29, R24, 0x48, RZ ;  /* 0x00000048181d7810 */ /* 0x000fe20007ffe0ff */
[--C-:B------:R-:W-:Y:S01]  /*12c0*/  @!P1 IMAD.IADD R38, R38, 0x1, -R23.reuse ;  /* 0x0000000126269824 */ /* 0x100fe200078e0a17 */
[----:B------:R-:W-:Y:S01]  /*12d0*/  ISETP.GE.AND P1, PT, R33, RZ, PT ;  /* 0x000000ff2100720c */ /* 0x000fe20003f26270 */
[C---:B------:R-:W-:Y:S01]  /*12e0*/  IMAD R48, R23.reuse, R27, R48 ;  /* 0x0000001b17307224 */ /* 0x040fe200078e0230 */
[----:B------:R-:W-:Y:S01]  /*12f0*/  IADD3 R27, R24, 0x44, RZ ;  /* 0x00000044181b7810 */ /* 0x000fe20007ffe0ff */
[--C-:B------:R-:W-:Y:S01]  /*1300*/  @!P2 IMAD.IADD R26, R26, 0x1, -R23.reuse ;  /* 0x000000011a1aa824 */ /* 0x100fe200078e0a17 */
[----:B------:R-:W-:Y:S01]  /*1310*/  IABS R52, R29 ;  /* 0x0000001d00347213 */ /* 0x000fe20000000000 */
[----:B------:R-:W-:Y:S01]  /*1320*/  @!P6 IMAD.IADD R42, R42, 0x1, -R23 ;  /* 0x000000012a2ae824 */ /* 0x000fe200078e0a17 */
[C---:B------:R-:W-:Y:S01]  /*1330*/  ISETP.GT.U32.AND P6, PT, R23.reuse, R50, PT ;  /* 0x000000321700720c */ /* 0x040fe20003fc4070 */
[----:B------:R-:W-:Y:S01]  /*1340*/  @!P5 IMAD.MOV R38, RZ, RZ, -R38 ;  /* 0x000000ffff26d224 */ /* 0x000fe200078e0a26 */
[C---:B------:R-:W-:Y:S01]  /*1350*/  ISETP.GT.U32.AND P5, PT, R23.reuse, R48, PT ;  /* 0x000000301700720c */ /* 0x040fe20003fa4070 */
[----:B------:R-:W-:Y:S01]  /*1360*/  IMAD.MOV.U32 R31, RZ, RZ, R26 ;  /* 0x000000ffff1f7224 */ /* 0x000fe200078e001a */
[----:B------:R-:W-:Y:S01]  /*1370*/  IABS R54, R27 ;  /* 0x0000001b00367213 */ /* 0x000fe20000000000 */
[----:B------:R-:W-:Y:S01]  /*1380*/  IMAD.HI.U32 R26, R28, R52, RZ ;  /* 0x000000341c1a7227 */ /* 0x000fe200078e00ff */
[C---:B------:R-:W-:Y:S01]  /*1390*/  ISETP.GT.U32.AND P2, PT, R23.reuse, R44, PT ;  /* 0x0000002c1700720c */ /* 0x040fe20003f44070 */
[----:B------:R-:W0:Y:S02]  /*13a0*/  I2F.RP R33, R43 ;  /* 0x0000002b00217306 */ /* 0x000e240000209400 */
[----:B------:R-:W-:Y:S01]  /*13b0*/  @!P0 IMAD.MOV R31, RZ, RZ, -R31 ;  /* 0x000000ffff1f8224 */ /* 0x000fe200078e0a1f */
[----:B------:R-:W-:Y:S01]  /*13c0*/  ISETP.GT.U32.AND P0, PT, R23, R46, PT ;  /* 0x0000002e1700720c */ /* 0x000fe20003f04070 */
[----:B------:R-:W-:Y:S01]  /*13d0*/  @!P1 IMAD.MOV R40, RZ, RZ, -R40 ;  /* 0x000000ffff289224 */ /* 0x000fe200078e0a28 */
[----:B------:R-:W-:Y:S01]  /*13e0*/  ISETP.GE.AND P1, PT, R39, RZ, PT ;  /* 0x000000ff2700720c */ /* 0x000fe20003f26270 */
[----:B------:R-:W-:-:S02]  /*13f0*/  @!P6 IMAD.IADD R50, R50, 0x1, -R23 ;  /* 0x000000013232e824 */ /* 0x000fc400078e0a17 */
[----:B------:R-:W-:Y:S01]  /*1400*/  @!P5 IMAD.IADD R48, R48, 0x1, -R23 ;  /* 0x000000013030d824 */ /* 0x000fe200078e0a17 */
[----:B------:R-:W-:Y:S01]  /*1410*/  ISETP.GE.AND P5, PT, R29, RZ, PT ;  /* 0x000000ff1d00720c */ /* 0x000fe20003fa6270 */
[----:B------:R-:W-:Y:S01]  /*1420*/  IMAD.HI.U32 R29, R28, R54, RZ ;  /* 0x000000361c1d7227 */ /* 0x000fe200078e00ff */
[----:B------:R-:W-:-:S03]  /*1430*/  ISETP.GT.U32.AND P6, PT, R23, R50, PT ;  /* 0x000000321700720c */ /* 0x000fc60003fc4070 */
[----:B------:R-:W-:Y:S02]  /*1440*/  IMAD.MOV R26, RZ, RZ, -R26 ;  /* 0x000000ffff1a7224 */ /* 0x000fe400078e0a1a */
[----:B------:R-:W-:Y:S01]  /*1450*/  @!P0 IMAD.IADD R46, R46, 0x1, -R23 ;  /* 0x000000012e2e8824 */ /* 0x000fe200078e0a17 */
[----:B0-----:R-:W0:Y:S01]  /*1460*/  MUFU.RCP R33, R33 ;  /* 0x0000002100217308 */ /* 0x001e220000001000 */
[----:B------:R-:W-:Y:S01]  /*1470*/  IMAD R52, R23, R26, R52 ;  /* 0x0000001a17347224 */ /* 0x000fe200078e0234 */
[----:B------:R-:W-:Y:S01]  /*1480*/  IADD3 R26, R24, 0x40, RZ ;  /* 0x00000040181a7810 */ /* 0x000fe20007ffe0ff */
[----:B------:R-:W-:Y:S01]  /*1490*/  IMAD.MOV R29, RZ, RZ, -R29 ;  /* 0x000000ffff1d7224 */ /* 0x000fe200078e0a1d */
[----:B------:R-:W-:Y:S01]  /*14a0*/  ISETP.GE.AND P0, PT, R45, RZ, PT ;  /* 0x000000ff2d00720c */ /* 0x000fe20003f06270 */
[----:B------:R-:W-:Y:S01]  /*14b0*/  @!P1 IMAD.MOV R46, RZ, RZ, -R46 ;  /* 0x000000ffff2e9224 */ /* 0x000fe200078e0a2e */
[C---:B------:R-:W-:Y:S01]  /*14c0*/  ISETP.GT.U32.AND P1, PT, R23.reuse, R52, PT ;  /* 0x000000341700720c */ /* 0x040fe20003f24070 */
[----:B------:R-:W-:Y:S01]  /*14d0*/  IMAD R54, R23, R29, R54 ;  /* 0x0000001d17367224 */ /* 0x000fe200078e0236 */
[----:B------:R-:W-:Y:S01]  /*14e0*/  IABS R56, R26 ;  /* 0x0000001a00387213 */ /* 0x000fe20000000000 */
[--C-:B------:R-:W-:Y:S01]  /*14f0*/  @!P2 IMAD.IADD R44, R44, 0x1, -R23.reuse ;  /* 0x000000012c2ca824 */ /* 0x100fe200078e0a17 */
[----:B------:R-:W-:Y:S01]  /*1500*/  ISETP.GE.AND P2, PT, R37, RZ, PT ;  /* 0x000000ff2500720c */ /* 0x000fe20003f46270 */
[----:B------:R-:W-:Y:S01]  /*1510*/  @!P4 IMAD.MOV R42, RZ, RZ, -R42 ;  /* 0x000000ffff2ac224 */ /* 0x000fe200078e0a2a */
[C---:B------:R-:W-:Y:S01]  /*1520*/  ISETP.GT.U32.AND P4, PT, R23.reuse, R48, PT ;  /* 0x000000301700720c */ /* 0x040fe20003f84070 */
[--C-:B------:R-:W-:Y:S01]  /*1530*/  @!P6 IMAD.IADD R50, R50, 0x1, -R23.reuse ;  /* 0x000000013232e824 */ /* 0x100fe200078e0a17 */
[C---:B------:R-:W-:Y:S01]  /*1540*/  ISETP.GT.U32.AND P6, PT, R23.reuse, R54, PT ;  /* 0x000000361700720c */ /* 0x040fe20003fc4070 */
[----:B------:R-:W-:Y:S01]  /*1550*/  @!P3 IMAD.MOV R36, RZ, RZ, -R36 ;  /* 0x000000ffff24b224 */ /* 0x000fe200078e0a24 */
[----:B------:R-:W-:Y:S01]  /*1560*/  ISETP.GT.U32.AND P3, PT, R23, R44, PT ;  /* 0x0000002c1700720c */ /* 0x000fe20003f64070 */
[----:B------:R-:W-:Y:S01]  /*1570*/  @!P0 IMAD.MOV R50, RZ, RZ, -R50 ;  /* 0x000000ffff328224 */ /* 0x000fe200078e0a32 */
[----:B------:R-:W-:Y:S01]  /*1580*/  IADD3 R29, R24, 0x3c, RZ ;  /* 0x0000003c181d7810 */ /* 0x000fe20007ffe0ff */
[----:B------:R-:W-:Y:S01]  /*1590*/  @!P1 IMAD.IADD R52, R52, 0x1, -R23 ;  /* 0x0000000134349824 */ /* 0x000fe200078e0a17 */
[----:B------:R-:W-:Y:S01]  /*15a0*/  IADD3 R37, R24, 0x34, RZ ;  /* 0x0000003418257810 */ /* 0x000fe20007ffe0ff */
[----:B------:R-:W-:Y:S01]  /*15b0*/  IMAD.SHL.U32 R170, R170, 0x20, RZ ;  /* 0x00000020aaaa7824 */ /* 0x000fe200078e00ff */
[----:B------:R-:W-:-:S02]  /*15c0*/  IABS R35, R29 ;  /* 0x0000001d00237213 */ /* 0x000fc40000000000 */
[----:B------:R-:W-:Y:S01]  /*15d0*/  ISETP.GE.AND P1, PT, R29, RZ, PT ;  /* 0x000000ff1d00720c */ /* 0x000fe20003f26270 */
[--C-:B------:R-:W-:Y:S01]  /*15e0*/  @!P4 IMAD.IADD R48, R48, 0x1, -R23.reuse ;  /* 0x000000013030c824 */ /* 0x100fe200078e0a17 */
[----:B------:R-:W-:Y:S01]  /*15f0*/  ISETP.GE.AND P4, PT, R26, RZ, PT ;  /* 0x000000ff1a00720c */ /* 0x000fe20003f86270 */
[--C-:B------:R-:W-:Y:S01]  /*1600*/  @!P6 IMAD.IADD R54, R54, 0x1, -R23.reuse ;  /* 0x000000013636e824 */ /* 0x100fe200078e0a17 */
[----:B------:R-:W-:Y:S01]  /*1610*/  ISETP.GT.U32.AND P6, PT, R23, R52, PT ;  /* 0x000000341700720c */ /* 0x000fe20003fc4070 */
[----:B------:R-:W-:Y:S01]  /*1620*/  @!P3 IMAD.IADD R44, R44, 0x1, -R23 ;  /* 0x000000012c2cb824 */ /* 0x000fe200078e0a17 */
[----:B------:R-:W-:Y:S01]  /*1630*/  ISETP.GE.AND P3, PT, R41, RZ, PT ;  /* 0x000000ff2900720c */ /* 0x000fe20003f66270 */
[----:B------:R-:W-:Y:S01]  /*1640*/  IMAD.HI.U32 R26, R28, R56, RZ ;  /* 0x000000381c1a7227 */ /* 0x000fe200078e00ff */
[----:B------:R-:W-:Y:S02]  /*1650*/  ISETP.GT.U32.AND P0, PT, R23, R54, PT ;  /* 0x000000361700720c */ /* 0x000fe40003f04070 */
[----:B------:R-:W-:Y:S01]  /*1660*/  IABS R41, R37 ;  /* 0x0000002500297213 */ /* 0x000fe20000000000 */
[----:B------:R-:W-:Y:S01]  /*1670*/  @!P2 IMAD.MOV R44, RZ, RZ, -R44 ;  /* 0x000000ffff2ca224 */ /* 0x000fe200078e0a2c */
[----:B------:R-:W-:Y:S01]  /*1680*/  ISETP.GE.AND P2, PT, R27, RZ, PT ;  /* 0x000000ff1b00720c */ /* 0x000fe20003f46270 */
[----:B------:R-:W-:Y:S01]  /*1690*/  IMAD.MOV R26, RZ, RZ, -R26 ;  /* 0x000000ffff1a7224 */ /* 0x000fe200078e0a1a */
[----:B0-----:R-:W-:-:S02]  /*16a0*/  IADD3 R27, R33, 0xffffffe, RZ ;  /* 0x0ffffffe211b7810 */ /* 0x001fc40007ffe0ff */
[C---:B------:R-:W-:Y:S01]  /*16b0*/  IADD3 R33, R24.reuse, 0x38, RZ ;  /* 0x0000003818217810 */ /* 0x040fe20007ffe0ff */
[C---:B------:R-:W-:Y:S01]  /*16c0*/  IMAD R56, R23.reuse, R26, R56 ;  /* 0x0000001a17387224 */ /* 0x040fe200078e0238 */
[----:B------:R-:W-:Y:S01]  /*16d0*/  IADD3 R45, R24, 0x2c, RZ ;  /* 0x0000002c182d7810 */ /* 0x000fe20007ffe0ff */
[--C-:B------:R-:W-:Y:S01]  /*16e0*/  @!P6 IMAD.IADD R52, R52, 0x1, -R23.reuse ;  /* 0x000000013434e824 */ /* 0x100fe200078e0a17 */
[----:B------:R-:W0:Y:S01]  /*16f0*/  F2I.FTZ.U32.TRUNC.NTZ R27, R27 ;  /* 0x0000001b001b7305 */ /* 0x000e22000021f000 */
[----:B------:R-:W-:Y:S01]  /*1700*/  IABS R39, R33 ;  /* 0x0000002100277213 */ /* 0x000fe20000000000 */
[----:B------:R-:W-:Y:S01]  /*1710*/  IMAD.HI.U32 R26, R28, R35, RZ ;  /* 0x000000231c1a7227 */ /* 0x000fe200078e00ff */
[----:B------:R-:W-:Y:S02]  /*1720*/  ISETP.GT.U32.AND P6, PT, R23, R56, PT ;  /* 0x000000381700720c */ /* 0x000fe40003fc4070 */
[----:B------:R-:W-:Y:S01]  /*1730*/  IABS R64, R45 ;  /* 0x0000002d00407213 */ /* 0x000fe20000000000 */
[----:B------:R-:W-:Y:S01]  /*1740*/  @!P0 IMAD.IADD R54, R54, 0x1, -R23 ;  /* 0x0000000136368824 */ /* 0x000fe200078e0a17 */
[----:B------:R-:W-:Y:S01]  /*1750*/  ISETP.GE.AND P0, PT, R37, RZ, PT ;  /* 0x000000ff2500720c */ /* 0x000fe20003f06270 */
[----:B------:R-:W-:-:S04]  /*1760*/  IMAD.HI.U32 R29, R28, R39, RZ ;  /* 0x000000271c1d7227 */ /* 0x000fc800078e00ff */
[----:B------:R-:W-:Y:S02]  /*1770*/  IMAD.MOV R60, RZ, RZ, -R29 ;  /* 0x000000ffff3c7224 */ /* 0x000fe400078e0a1d */
[----:B------:R-:W-:Y:S02]  /*1780*/  @!P5 IMAD.MOV R52, RZ, RZ, -R52 ;  /* 0x000000ffff34d224 */ /* 0x000fe400078e0a34 */
[----:B------:R-:W-:Y:S02]  /*1790*/  @!P6 IMAD.IADD R56, R56, 0x1, -R23 ;  /* 0x000000013838e824 */ /* 0x000fe400078e0a17 */
[----:B0-----:R-:W-:Y:S02]  /*17a0*/  IMAD.MOV R58, RZ, RZ, -R27 ;  /* 0x000000ffff3a7224 */ /* 0x001fe400078e0a1b */
[----:B------:R-:W-:Y:S01]  /*17b0*/  @!P3 IMAD.MOV R48, RZ, RZ, -R48 ;  /* 0x000000ffff30b224 */ /* 0x000fe200078e0a30 */
[----:B------:R-:W-:Y:S01]  /*17c0*/  ISETP.GT.U32.AND P6, PT, R23, R56, PT ;  /* 0x000000381700720c */ /* 0x000fe20003fc4070 */
[----:B------:R-:W-:Y:S01]  /*17d0*/  IMAD R37, R58, R43, RZ ;  /* 0x0000002b3a257224 */ /* 0x000fe200078e02ff */
[----:B------:R-:W-:Y:S01]  /*17e0*/  ISETP.GE.AND P3, PT, R33, RZ, PT ;  /* 0x000000ff2100720c */ /* 0x000fe20003f66270 */
[----:B------:R-:W-:-:S02]  /*17f0*/  IMAD.MOV R58, RZ, RZ, -R26 ;  /* 0x000000ffff3a7224 */ /* 0x000fc400078e0a1a */
[----:B------:R-:W-:Y:S02]  /*1800*/  IMAD.MOV.U32 R26, RZ, RZ, RZ ;  /* 0x000000ffff1a7224 */ /* 0x000fe400078e00ff */
[----:B------:R-:W-:-:S04]  /*1810*/  IMAD.HI.U32 R33, R28, R41, RZ ;  /* 0x000000291c217227 */ /* 0x000fc800078e00ff */
[----:B------:R-:W-:Y:S01]  /*1820*/  IMAD.HI.U32 R37, R27, R37, R26 ;  /* 0x000000251b257227 */ /* 0x000fe200078e001a */
[----:B------:R-:W-:-:S03]  /*1830*/  IADD3 R27, R24, 0x30, RZ ;  /* 0x00000030181b7810 */ /* 0x000fc60007ffe0ff */
[C---:B------:R-:W-:Y:S02]  /*1840*/  IMAD R26, R23.reuse, R58, R35 ;  /* 0x0000003a171a7224 */ /* 0x040fe400078e0223 */
[C---:B------:R-:W-:Y:S01]  /*1850*/  IMAD R58, R23.reuse, R60, R39 ;  /* 0x0000003c173a7224 */ /* 0x040fe200078e0227 */
[----:B------:R-:W-:Y:S01]  /*1860*/  IABS R39, R65 ;  /* 0x0000004100277213 */ /* 0x000fe20000000000 */
[----:B------:R-:W-:Y:S01]  /*1870*/  @!P6 IMAD.IADD R56, R56, 0x1, -R23 ;  /* 0x000000013838e824 */ /* 0x000fe200078e0a17 */
[C---:B------:R-:W-:Y:S01]  /*1880*/  ISETP.GT.U32.AND P5, PT, R23.reuse, R26, PT ;  /* 0x0000001a1700720c */ /* 0x040fe20003fa4070 */
[----:B------:R-:W-:Y:S01]  /*1890*/  IMAD.MOV R62, RZ, RZ, -R33 ;  /* 0x000000ffff3e7224 */ /* 0x000fe200078e0a21 */
[----:B------:R-:W-:Y:S01]  /*18a0*/  ISETP.GT.U32.AND P6, PT, R23, R58, PT ;  /* 0x0000003a1700720c */ /* 0x000fe20003fc4070 */
[----:B------:R-:W-:Y:S01]  /*18b0*/  @!P2 IMAD.MOV R54, RZ, RZ, -R54 ;  /* 0x000000ffff36a224 */ /* 0x000fe200078e0a36 */
[----:B------:R-:W-:Y:S01]  /*18c0*/  ISETP.GE.AND P2, PT, R27, RZ, PT ;  /* 0x000000ff1b00720c */ /* 0x000fe20003f46270 */
[----:B------:R-:W-:Y:S01]  /*18d0*/  IMAD R60, R23, R62, R41 ;  /* 0x0000003e173c7224 */ /* 0x000fe200078e0229 */
[----:B------:R-:W-:Y:S01]  /*18e0*/  IABS R62, R27 ;  /* 0x0000001b003e7213 */ /* 0x000fe20000000000 */
[----:B------:R-:W-:Y:S01]  /*18f0*/  IMAD.HI.U32 R29, R28, R64, RZ ;  /* 0x000000401c1d7227 */ /* 0x000fe200078e00ff */
[----:B------:R-:W-:-:S03]  /*1900*/  IABS R41, R24 ;  /* 0x0000001800297213 */ /* 0x000fc60000000000 */
[----:B------:R-:W-:-:S04]  /*1910*/  IMAD.HI.U32 R27, R28, R62, RZ ;  /* 0x0000003e1c1b7227 */ /* 0x000fc800078e00ff */
[--C-:B------:R-:W-:Y:S02]  /*1920*/  @!P5 IMAD.IADD R26, R26, 0x1, -R23.reuse ;  /* 0x000000011a1ad824 */ /* 0x100fe400078e0a17 */
[----:B------:R-:W-:Y:S02]  /*1930*/  @!P6 IMAD.IADD R58, R58, 0x1, -R23 ;  /* 0x000000013a3ae824 */ /* 0x000fe400078e0a17 */
[----:B------:R-:W-:Y:S01]  /*1940*/  IMAD.MOV R27, RZ, RZ, -R27 ;  /* 0x000000ffff1b7224 */ /* 0x000fe200078e0a1b */
[C---:B------:R-:W-:Y:S01]  /*1950*/  ISETP.GT.U32.AND P5, PT, R23.reuse, R26, PT ;  /* 0x0000001a1700720c */ /* 0x040fe20003fa4070 */
[----:B------:R-:W-:Y:S01]  /*1960*/  IMAD.HI.U32 R33, R28, R66, RZ ;  /* 0x000000421c217227 */ /* 0x000fe200078e00ff */
[----:B------:R-:W-:-:S03]  /*1970*/  ISETP.GT.U32.AND P6, PT, R23, R58, PT ;  /* 0x0000003a1700720c */ /* 0x000fc60003fc4070 */
[C---:B------:R-:W-:Y:S02]  /*1980*/  IMAD R62, R23.reuse, R27, R62 ;  /* 0x0000001b173e7224 */ /* 0x040fe400078e023e */
[----:B------:R-:W-:Y:S02]  /*1990*/  IMAD.MOV R29, RZ, RZ, -R29 ;  /* 0x000000ffff1d7224 */ /* 0x000fe400078e0a1d */
[----:B------:R-:W-:Y:S02]  /*19a0*/  IMAD.MOV R33, RZ, RZ, -R33 ;  /* 0x000000ffff217224 */ /* 0x000fe400078e0a21 */
[C---:B------:R-:W-:Y:S02]  /*19b0*/  IMAD R64, R23.reuse, R29, R64 ;  /* 0x0000001d17407224 */ /* 0x040fe400078e0240 */
[--C-:B------:R-:W-:Y:S01]  /*19c0*/  @!P5 IMAD.IADD R26, R26, 0x1, -R23.reuse ;  /* 0x000000011a1ad824 */ /* 0x100fe200078e0a17 */
[C---:B------:R-:W-:Y:S01]  /*19d0*/  ISETP.GT.U32.AND P5, PT, R23.reuse, R60, PT ;  /* 0x0000003c1700720c */ /* 0x040fe20003fa4070 */
[----:B------:R-:W-:Y:S01]  /*19e0*/  @!P6 IMAD.IADD R58, R58, 0x1, -R23 ;  /* 0x000000013a3ae824 */ /* 0x000fe200078e0a17 */
[C---:B------:R-:W-:Y:S01]  /*19f0*/  ISETP.GT.U32.AND P6, PT, R23.reuse, R62, PT ;  /* 0x0000003e1700720c */ /* 0x040fe20003fc4070 */
[----:B------:R-:W-:-:S02]  /*1a00*/  IMAD R66, R23, R33, R66 ;  /* 0x0000002117427224 */ /* 0x000fc400078e0242 */
[----:B------:R-:W-:-:S04]  /*1a10*/  IMAD.HI.U32 R35, R28, R68, RZ ;  /* 0x000000441c237227 */ /* 0x000fc800078e00ff */
[----:B------:R-:W-:-:S04]  /*1a20*/  IMAD.HI.U32 R27, R28, R70, RZ ;  /* 0x000000461c1b7227 */ /* 0x000fc800078e00ff */
[--C-:B------:R-:W-:Y:S02]  /*1a30*/  @!P5 IMAD.IADD R60, R60, 0x1, -R23.reuse ;  /* 0x000000013c3cd824 */ /* 0x100fe400078e0a17 */
[----:B------:R-:W-:Y:S02]  /*1a40*/  @!P6 IMAD.IADD R62, R62, 0x1, -R23 ;  /* 0x000000013e3ee824 */ /* 0x000fe400078e0a17 */
[----:B------:R-:W-:Y:S01]  /*1a50*/  IMAD.MOV R35, RZ, RZ, -R35 ;  /* 0x000000ffff237224 */ /* 0x000fe200078e0a23 */
[C---:B------:R-:W-:Y:S01]  /*1a60*/  ISETP.GT.U32.AND P5, PT, R23.reuse, R60, PT ;  /* 0x0000003c1700720c */ /* 0x040fe20003fa4070 */
[----:B------:R-:W-:Y:S01]  /*1a70*/  IMAD.MOV R27, RZ, RZ, -R27 ;  /* 0x000000ffff1b7224 */ /* 0x000fe200078e0a1b */
[C---:B------:R-:W-:Y:S01]  /*1a80*/  ISETP.GT.U32.AND P6, PT, R23.reuse, R62, PT ;  /* 0x0000003e1700720c */ /* 0x040fe20003fc4070 */
[C---:B------:R-:W-:Y:S02]  /*1a90*/  IMAD R68, R23.reuse, R35, R68 ;  /* 0x0000002317447224 */ /* 0x040fe400078e0244 */
[----:B------:R-:W-:-:S02]  /*1aa0*/  IMAD R70, R23, R27, R70 ;  /* 0x0000001b17467224 */ /* 0x000fc400078e0246 */
[----:B------:R-:W-:-:S04]  /*1ab0*/  IMAD.HI.U32 R29, R28, R72, RZ ;  /* 0x000000481c1d7227 */ /* 0x000fc800078e00ff */
[----:B------:R-:W-:-:S04]  /*1ac0*/  IMAD.HI.U32 R33, R28, R74, RZ ;  /* 0x0000004a1c217227 */ /* 0x000fc800078e00ff */
[--C-:B------:R-:W-:Y:S01]  /*1ad0*/  @!P5 IMAD.IADD R60, R60, 0x1, -R23.reuse ;  /* 0x000000013c3cd824 */ /* 0x100fe200078e0a17 */
[C---:B------:R-:W-:Y:S01]  /*1ae0*/  ISETP.GT.U32.AND P5, PT, R23.reuse, R64, PT ;  /* 0x000000401700720c */ /* 0x040fe20003fa4070 */
[----:B------:R-:W-:Y:S01]  /*1af0*/  @!P6 IMAD.IADD R62, R62, 0x1, -R23 ;  /* 0x000000013e3ee824 */ /* 0x000fe200078e0a17 */
[C---:B------:R-:W-:Y:S01]  /*1b00*/  ISETP.GT.U32.AND P6, PT, R23.reuse, R66, PT ;  /* 0x000000421700720c */ /* 0x040fe20003fc4070 */
[----:B------:R-:W-:Y:S02]  /*1b10*/  IMAD.MOV R29, RZ, RZ, -R29 ;  /* 0x000000ffff1d7224 */ /* 0x000fe400078e0a1d */
[----:B------:R-:W-:Y:S02]  /*1b20*/  IMAD.MOV R33, RZ, RZ, -R33 ;  /* 0x000000ffff217224 */ /* 0x000fe400078e0a21 */
[C---:B------:R-:W-:Y:S02]  /*1b30*/  IMAD R72, R23.reuse, R29, R72 ;  /* 0x0000001d17487224 */ /* 0x040fe400078e0248 */
[----:B------:R-:W-:-:S02]  /*1b40*/  IMAD R74, R23, R33, R74 ;  /* 0x00000021174a7224 */ /* 0x000fc400078e024a */
[----:B------:R-:W-:-:S04]  /*1b50*/  IMAD.HI.U32 R33, R28, R82, RZ ;  /* 0x000000521c217227 */ /* 0x000fc800078e00ff */
[--C-:B------:R-:W-:Y:S01]  /*1b60*/  @!P5 IMAD.IADD R64, R64, 0x1, -R23.reuse ;  /* 0x000000014040d824 */ /* 0x100fe200078e0a17 */
[C---:B------:R-:W-:Y:S01]  /*1b70*/  ISETP.GT.U32.AND P5, PT, R23.reuse, R68, PT ;  /* 0x000000441700720c */ /* 0x040fe20003fa4070 */
[----:B------:R-:W-:Y:S01]  /*1b80*/  @!P6 IMAD.IADD R66, R66, 0x1, -R23 ;  /* 0x000000014242e824 */ /* 0x000fe200078e0a17 */
[----:B------:R-:W-:Y:S01]  /*1b90*/  ISETP.GT.U32.AND P6, PT, R23, R70, PT ;  /* 0x000000461700720c */ /* 0x000fe20003fc4070 */
[----:B------:R-:W-:Y:S02]  /*1ba0*/  IMAD.MOV R33, RZ, RZ, -R33 ;  /* 0x000000ffff217224 */ /* 0x000fe400078e0a21 */
[----:B------:R-:W-:-:S04]  /*1bb0*/  IMAD.HI.U32 R35, R28, R76, RZ ;  /* 0x0000004c1c237227 */ /* 0x000fc800078e00ff */
[C---:B------:R-:W-:Y:S02]  /*1bc0*/  IMAD R82, R23.reuse, R33, R82 ;  /* 0x0000002117527224 */ /* 0x040fe400078e0252 */
[----:B------:R-:W-:Y:S02]  /*1bd0*/  IMAD.MOV.U32 R33, RZ, RZ, R26 ;  /* 0x000000ffff217224 */ /* 0x000fe400078e001a */
[--C-:B------:R-:W-:Y:S01]  /*1be0*/  @!P5 IMAD.IADD R68, R68, 0x1, -R23.reuse ;  /* 0x000000014444d824 */ /* 0x100fe200078e0a17 */
[C---:B------:R-:W-:Y:S01]  /*1bf0*/  ISETP.GT.U32.AND P5, PT, R23.reuse, R72, PT ;  /* 0x000000481700720c */ /* 0x040fe20003fa4070 */
[----:B------:R-:W-:Y:S01]  /*1c00*/  @!P6 IMAD.IADD R70, R70, 0x1, -R23 ;  /* 0x000000014646e824 */ /* 0x000fe200078e0a17 */
[----:B------:R-:W-:Y:S01]  /*1c10*/  ISETP.GT.U32.AND P6, PT, R23, R74, PT ;  /* 0x0000004a1700720c */ /* 0x000fe20003fc4070 */
[----:B------:R-:W-:-:S04]  /*1c20*/  IMAD.HI.U32 R27, R28, R78, RZ ;  /* 0x0000004e1c1b7227 */ /* 0x000fc800078e00ff */
[----:B------:R-:W-:Y:S01]  /*1c30*/  @!P1 IMAD.MOV R33, RZ, RZ, -R33 ;  /* 0x000000ffff219224 */ /* 0x000fe200078e0a21 */
[C---:B------:R-:W-:Y:S01]  /*1c40*/  ISETP.GT.U32.AND P1, PT, R23.reuse, R68, PT ;  /* 0x000000441700720c */ /* 0x040fe20003f24070 */
[----:B------:R-:W-:Y:S02]  /*1c50*/  IMAD.MOV R35, RZ, RZ, -R35 ;  /* 0x000000ffff237224 */ /* 0x000fe400078e0a23 */
[----:B------:R-:W-:Y:S01]  /*1c60*/  @!P4 IMAD.MOV R56, RZ, RZ, -R56 ;  /* 0x000000ffff38c224 */ /* 0x000fe200078e0a38 */
[C---:B------:R-:W-:Y:S01]  /*1c70*/  ISETP.GT.U32.AND P4, PT, R23.reuse, R64, PT ;  /* 0x000000401700720c */ /* 0x040fe20003f84070 */
[--C-:B------:R-:W-:Y:S01]  /*1c80*/  @!P5 IMAD.IADD R72, R72, 0x1, -R23.reuse ;  /* 0x000000014848d824 */ /* 0x100fe200078e0a17 */
[C---:B------:R-:W-:Y:S01]  /*1c90*/  ISETP.GT.U32.AND P5, PT, R23.reuse, R66, PT ;  /* 0x000000421700720c */ /* 0x040fe20003fa4070 */
[----:B------:R-:W-:Y:S02]  /*1ca0*/  @!P6 IMAD.IADD R74, R74, 0x1, -R23 ;  /* 0x000000014a4ae824 */ /* 0x000fe400078e0a17 */
[----:B------:R-:W-:Y:S01]  /*1cb0*/  @!P0 IMAD.MOV R60, RZ, RZ, -R60 ;  /* 0x000000ffff3c8224 */ /* 0x000fe200078e0a3c */
[C---:B------:R-:W-:Y:S01]  /*1cc0*/  ISETP.GT.U32.AND P6, PT, R23.reuse, R72, PT ;  /* 0x000000481700720c */ /* 0x040fe20003fc4070 */
[----:B------:R-:W-:Y:S01]  /*1cd0*/  IMAD.HI.U32 R29, R28, R80, RZ ;  /* 0x000000501c1d7227 */ /* 0x000fe200078e00ff */
[----:B------:R-:W-:-:S03]  /*1ce0*/  ISETP.GT.U32.AND P0, PT, R23, R74, PT ;  /* 0x0000004a1700720c */ /* 0x000fc60003f04070 */
[----:B------:R-:W-:Y:S02]  /*1cf0*/  IMAD.MOV R27, RZ, RZ, -R27 ;  /* 0x000000ffff1b7224 */ /* 0x000fe400078e0a1b */
[----:B------:R-:W-:Y:S02]  /*1d00*/  IMAD R76, R23, R35, R76 ;  /* 0x00000023174c7224 */ /* 0x000fe400078e024c */
[----:B------:R-:W-:-:S04]  /*1d10*/  IMAD.HI.U32 R35, R28, R39, RZ ;  /* 0x000000271c237227 */ /* 0x000fc800078e00ff */
[----:B------:R-:W-:Y:S02]  /*1d20*/  IMAD.MOV R29, RZ, RZ, -R29 ;  /* 0x000000ffff1d7224 */ /* 0x000fe400078e0a1d */
[C---:B------:R-:W-:Y:S02]  /*1d30*/  IMAD R78, R23.reuse, R27, R78 ;  /* 0x0000001b174e7224 */ /* 0x040fe400078e024e */
[----:B------:R-:W-:Y:S01]  /*1d40*/  @!P3 IMAD.MOV R58, RZ, RZ, -R58 ;  /* 0x000000ffff3ab224 */ /* 0x000fe200078e0a3a */
[C---:B------:R-:W-:Y:S01]  /*1d50*/  ISETP.GT.U32.AND P3, PT, R23.reuse, R70, PT ;  /* 0x000000461700720c */ /* 0x040fe20003f64070 */
[----:B------:R-:W-:Y:S02]  /*1d60*/  IMAD R80, R23, R29, R80 ;  /* 0x0000001d17507224 */ /* 0x000fe400078e0250 */
[----:B------:R-:W-:Y:S02]  /*1d70*/  IMAD.MOV R84, RZ, RZ, -R35 ;  /* 0x000000ffff547224 */ /* 0x000fe400078e0a23 */
[----:B------:R-:W-:-:S04]  /*1d80*/  IMAD.HI.U32 R27, R28, R41, RZ ;  /* 0x000000291c1b7227 */ /* 0x000fc800078e00ff */
[----:B------:R-:W-:Y:S01]  /*1d90*/  @!P5 IMAD.IADD R66, R66, 0x1, -R23 ;  /* 0x000000014242d824 */ /* 0x000fe200078e0a17 */
[C---:B------:R-:W-:Y:S01]  /*1da0*/  ISETP.GT.U32.AND P5, PT, R23.reuse, R78, PT ;  /* 0x0000004e1700720c */ /* 0x040fe20003fa4070 */
[C---:B------:R-:W-:Y:S02]  /*1db0*/  IMAD R28, R23.reuse, R84, R39 ;  /* 0x00000054171c7224 */ /* 0x040fe400078e0227 */
[----:B------:R-:W-:Y:S01]  /*1dc0*/  @!P1 IMAD.IADD R68, R68, 0x1, -R23 ;  /* 0x0000000144449824 */ /* 0x000fe200078e0a17 */
[C---:B------:R-:W-:Y:S01]  /*1dd0*/  ISETP.GT.U32.AND P1, PT, R23.reuse, R80, PT ;  /* 0x000000501700720c */ /* 0x040fe20003f24070 */
[----:B------:R-:W-:Y:S02]  /*1de0*/  IMAD.MOV R84, RZ, RZ, -R27 ;  /* 0x000000ffff547224 */ /* 0x000fe400078e0a1b */
[--C-:B------:R-:W-:Y:S01]  /*1df0*/  @!P4 IMAD.IADD R64, R64, 0x1, -R23.reuse ;  /* 0x000000014040c824 */ /* 0x100fe200078e0a17 */
[----:B------:R-:W-:Y:S01]  /*1e00*/  ISETP.GT.U32.AND P4, PT, R23, R76, PT ;  /* 0x0000004c1700720c */ /* 0x000fe20003f84070 */
[----:B------:R-:W-:Y:S01]  /*1e10*/  @!P0 IMAD.IADD R74, R74, 0x1, -R23 ;  /* 0x000000014a4a8824 */ /* 0x000fe200078e0a17 */
[----:B------:R-:W-:Y:S01]  /*1e20*/  ISETP.GE.AND P0, PT, R45, RZ, PT ;  /* 0x000000ff2d00720c */ /* 0x000fe20003f06270 */
[----:B------:R-:W-:-:S02]  /*1e30*/  IMAD R84, R23, R84, R41 ;  /* 0x0000005417547224 */ /* 0x000fc400078e0229 */
[--C-:B------:R-:W-:Y:S01]  /*1e40*/  @!P6 IMAD.IADD R72, R72, 0x1, -R23.reuse ;  /* 0x000000014848e824 */ /* 0x100fe200078e0a17 */
[C---:B------:R-:W-:Y:S01]  /*1e50*/  ISETP.GT.U32.AND P6, PT, R23.reuse, R82, PT ;  /* 0x000000521700720c */ /* 0x040fe20003fc4070 */
[--C-:B------:R-:W-:Y:S01]  /*1e60*/  @!P3 IMAD.IADD R70, R70, 0x1, -R23.reuse ;  /* 0x000000014646b824 */ /* 0x100fe200078e0a17 */
[----:B------:R-:W-:Y:S01]  /*1e70*/  ISETP.GT.U32.AND P3, PT, R23, R84, PT ;  /* 0x000000541700720c */ /* 0x000fe20003f64070 */
[--C-:B------:R-:W-:Y:S01]  /*1e80*/  @!P5 IMAD.IADD R78, R78, 0x1, -R23.reuse ;  /* 0x000000014e4ed824 */ /* 0x100fe200078e0a17 */
[----:B------:R-:W-:Y:S01]  /*1e90*/  ISETP.GE.AND P5, PT, R47, RZ, PT ;  /* 0x000000ff2f00720c */ /* 0x000fe20003fa6270 */
[--C-:B------:R-:W-:Y:S01]  /*1ea0*/  @!P1 IMAD.IADD R80, R80, 0x1, -R23.reuse ;  /* 0x0000000150509824 */ /* 0x100fe200078e0a17 */
[----:B------:R-:W-:Y:S01]  /*1eb0*/  ISETP.GE.AND P1, PT, R49, RZ, PT ;  /* 0x000000ff3100720c */ /* 0x000fe20003f26270 */
[--C-:B------:R-:W-:Y:S01]  /*1ec0*/  @!P4 IMAD.IADD R76, R76, 0x1, -R23.reuse ;  /* 0x000000014c4cc824 */ /* 0x100fe200078e0a17 */
[C---:B------:R-:W-:Y:S01]  /*1ed0*/  ISETP.GT.U32.AND P4, PT, R23.reuse, R28, PT ;  /* 0x0000001c1700720c */ /* 0x040fe20003f84070 */
[----:B------:R-:W-:Y:S01]  /*1ee0*/  @!P0 IMAD.MOV R64, RZ, RZ, -R64 ;  /* 0x000000ffff408224 */ /* 0x000fe200078e0a40 */
[C---:B------:R-:W-:Y:S01]  /*1ef0*/  ISETP.GT.U32.AND P0, PT, R23.reuse, R78, PT ;  /* 0x0000004e1700720c */ /* 0x040fe20003f04070 */
[----:B------:R-:W-:Y:S01]  /*1f00*/  @!P2 IMAD.MOV R62, RZ, RZ, -R62 ;  /* 0x000000ffff3ea224 */ /* 0x000fe200078e0a3e */
[----:B------:R-:W-:Y:S01]  /*1f10*/  ISETP.GT.U32.AND P2, PT, R23, R76, PT ;  /* 0x0000004c1700720c */ /* 0x000fe20003f44070 */
[----:B------:R-:W-:Y:S01]  /*1f20*/  @!P6 IMAD.IADD R82, R82, 0x1, -R23 ;  /* 0x000000015252e824 */ /* 0x000fe200078e0a17 */
[----:B------:R-:W-:Y:S01]  /*1f30*/  ISETP.GE.AND P6, PT, R53, RZ, PT ;  /* 0x000000ff3500720c */ /* 0x000fe20003fc6270 */
[----:B------:R-:W-:-:S04]  /*1f40*/  IMAD.HI.U32 R37, R37, R122, RZ ;  /* 0x0000007a25257227 */ /* 0x000fc800078e00ff */
[----:B------:R-:W-:Y:S01]  /*1f50*/  @!P3 IMAD.IADD R84, R84, 0x1, -R23 ;  /* 0x000000015454b824 */ /* 0x000fe200078e0a17 */
[----:B------:R-:W-:Y:S01]  /*1f60*/  ISETP.GE.AND P3, PT, R51, RZ, PT ;  /* 0x000000ff3300720c */ /* 0x000fe20003f66270 */
[----:B------:R-:W-:Y:S02]  /*1f70*/  IMAD.MOV R37, RZ, RZ, -R37 ;  /* 0x000000ffff257224 */ /* 0x000fe400078e0a25 */
[----:B------:R-:W-:Y:S01]  /*1f80*/  @!P1 IMAD.MOV R68, RZ, RZ, -R68 ;  /* 0x000000ffff449224 */ /* 0x000fe200078e0a44 */
[C---:B------:R-:W-:Y:S01]  /*1f90*/  ISETP.GT.U32.AND P1, PT, R23.reuse, R84, PT ;  /* 0x000000541700720c */ /* 0x040fe20003f24070 */
[--C-:B------:R-:W-:Y:S01]  /*1fa0*/  @!P4 IMAD.IADD R28, R28, 0x1, -R23.reuse ;  /* 0x000000011c1cc824 */ /* 0x100fe200078e0a17 */
[----:B------:R-:W-:Y:S01]  /*1fb0*/  ISETP.GT.U32.AND P4, PT, R23, R80, PT ;  /* 0x000000501700720c */ /* 0x000fe20003f84070 */
[----:B------:R-:W-:Y:S01]  /*1fc0*/  @!P0 IMAD.IADD R78, R78, 0x1, -R23 ;  /* 0x000000014e4e8824 */ /* 0x000fe200078e0a17 */
[----:B------:R-:W-:Y:S01]  /*1fd0*/  ISETP.GE.AND P0, PT, R55, RZ, PT ;  /* 0x000000ff3700720c */ /* 0x000fe20003f06270 */
[----:B------:R-:W-:-:S02]  /*1fe0*/  IMAD R122, R43, R37, R122 ;  /* 0x000000252b7a7224 */ /* 0x000fc400078e027a */
[----:B------:R-:W-:Y:S01]  /*1ff0*/  @!P6 IMAD.MOV R72, RZ, RZ, -R72 ;  /* 0x000000ffff48e224 */ /* 0x000fe200078e0a48 */
[----:B------:R-:W-:Y:S01]  /*2000*/  ISETP.GT.U32.AND P6, PT, R23, R28, PT ;  /* 0x0000001c1700720c */ /* 0x000fe20003fc4070 */
[--C-:B------:R-:W-:Y:S01]  /*2010*/  @!P2 IMAD.IADD R76, R76, 0x1, -R23.reuse ;  /* 0x000000014c4ca824 */ /* 0x100fe200078e0a17 */
[----:B------:R-:W-:Y:S01]  /*2020*/  ISETP.GT.U32.AND P2, PT, R43, R122, PT ;  /* 0x0000007a2b00720c */ /* 0x000fe20003f44070 */
[----:B------:R-:W-:Y:S01]  /*2030*/  @!P3 IMAD.MOV R70, RZ, RZ, -R70 ;  /* 0x000000ffff46b224 */ /* 0x000fe200078e0a46 */
[----:B------:R-:W-:Y:S01]  /*2040*/  ISETP.GT.U32.AND P3, PT, R23, R82, PT ;  /* 0x000000521700720c */ /* 0x000fe20003f64070 */
[--C-:B------:R-:W-:Y:S01]  /*2050*/  @!P1 IMAD.IADD R84, R84, 0x1, -R23.reuse ;  /* 0x0000000154549824 */ /* 0x100fe200078e0a17 */
[----:B------:R-:W-:Y:S01]  /*2060*/  ISETP.GE.AND P1, PT, R59, RZ, PT ;  /* 0x000000ff3b00720c */ /* 0x000fe20003f26270 */
[----:B------:R-:W-:Y:S01]  /*2070*/  @!P5 IMAD.MOV R66, RZ, RZ, -R66 ;  /* 0x000000ffff42d224 */ /* 0x000fe200078e0a42 */
[----:B------:R-:W-:Y:S01]  /*2080*/  ISETP.GE.AND P5, PT, R24, RZ, PT ;  /* 0x000000ff1800720c */ /* 0x000fe20003fa6270 */
[----:B------:R-:W-:Y:S01]  /*2090*/  @!P0 IMAD.MOV R74, RZ, RZ, -R74 ;  /* 0x000000ffff4a8224 */ /* 0x000fe200078e0a4a */
[----:B------:R-:W-:Y:S01]  /*20a0*/  ISETP.GE.AND P0, PT, R65, RZ, PT ;  /* 0x000000ff4100720c */ /* 0x000fe20003f06270 */
[----:B------:R-:W-:Y:S01]  /*20b0*/  @!P4 IMAD.IADD R80, R80, 0x1, -R23 ;  /* 0x000000015050c824 */ /* 0x000fe200078e0a17 */
[----:B------:R-:W-:Y:S01]  /*20c0*/  SHF.R.S32.HI R24, RZ, 0x1f, R21 ;  /* 0x0000001fff187819 */ /* 0x000fe20000011415 */
[----:B------:R-:W-:Y:S01]  /*20d0*/  @!P6 IMAD.IADD R28, R28, 0x1, -R23 ;  /* 0x000000011c1ce824 */ /* 0x000fe200078e0a17 */
[----:B------:R-:W-:Y:S01]  /*20e0*/  LOP3.LUT P6, RZ, R0, 0x40, RZ, 0xc0, !PT ;  /* 0x0000004000ff7812 */ /* 0x000fe200078cc0ff */
[----:B------:R-:W-:Y:S01]  /*20f0*/  @!P2 IMAD.IADD R122, R122, 0x1, -R43 ;  /* 0x000000017a7aa824 */ /* 0x000fe200078e0a2b */
[----:B------:R-:W-:Y:S01]  /*2100*/  LEA.HI R179, R24, R21, RZ, 0x5 ;  /* 0x0000001518b37211 */ /* 0x000fe200078f28ff */
[----:B------:R-:W-:Y:S01]  /*2110*/  @!P3 IMAD.IADD R82, R82, 0x1, -R23 ;  /* 0x000000015252b824 */ /* 0x000fe200078e0a17 */
[C---:B------:R-:W-:Y:S01]  /*2120*/  LOP3.LUT R24, R0.reuse, 0x7, RZ, 0xc0, !PT ;  /* 0x0000000700187812 */ /* 0x040fe200078ec0ff */
[----:B------:R-:W-:Y:S01]  /*2130*/  IMAD.MOV.U32 R35, RZ, RZ, R28 ;  /* 0x000000ffff237224 */ /* 0x000fe200078e001c */
[----:B------:R-:W-:Y:S01]  /*2140*/  SEL R23, RZ, 0x90, !P6 ;  /* 0x00000090ff177807 */ /* 0x000fe20007000000 */
[----:B------:R-:W-:Y:S01]  /*2150*/  IMAD.SHL.U32 R26, R0, 0x2, RZ ;  /* 0x00000002001a7824 */ /* 0x000fe200078e00ff */
[----:B------:R-:W-:Y:S01]  /*2160*/  ISETP.GE.AND P4, PT, R57, RZ, PT ;  /* 0x000000ff3900720c */ /* 0x000fe20003f86270 */
[----:B------:R-:W-:Y:S01]  /*2170*/  IMAD R27, R24, 0x90, RZ ;  /* 0x00000090181b7824 */ /* 0x000fe200078e02ff */
[----:B------:R-:W-:Y:S01]  /*2180*/  ISETP.GT.U32.AND P6, PT, R43, R122, PT ;  /* 0x0000007a2b00720c */ /* 0x000fe20003fc4070 */
[----:B------:R-:W-:Y:S01]  /*2190*/  IMAD.SHL.U32 R21, R0, 0x8, RZ ;  /* 0x0000000800157824 */ /* 0x000fe200078e00ff */
[----:B------:R-:W-:Y:S01]  /*21a0*/  ISETP.GE.AND P3, PT, R61, RZ, PT ;  /* 0x000000ff3d00720c */ /* 0x000fe20003f66270 */
[----:B------:R-:W-:Y:S01]  /*21b0*/  @!P1 IMAD.MOV R78, RZ, RZ, -R78 ;  /* 0x000000ffff4e9224 */ /* 0x000fe200078e0a4e */
[----:B------:R-:W-:Y:S01]  /*21c0*/  ISETP.GE.AND P1, PT, R20, RZ, PT ;  /* 0x000000ff1400720c */ /* 0x000fe20003f26270 */
[----:B------:R-:W-:Y:S01]  /*21d0*/  @!P0 IMAD.MOV R35, RZ, RZ, -R35 ;  /* 0x000000ffff238224 */ /* 0x000fe200078e0a23 */
[----:B------:R-:W-:Y:S01]  /*21e0*/  ISETP.NE.AND P0, PT, RZ, c[0x0][0x178], PT ;  /* 0x00005e00ff007a0c */ /* 0x000fe20003f05270 */
[----:B------:R-:W-:Y:S01]  /*21f0*/  IMAD R29, R24, 0x4, R3 ;  /* 0x00000004181d7824 */ /* 0x000fe200078e0203 */
[----:B------:R-:W-:Y:S01]  /*2200*/  LOP3.LUT R27, R27, 0x10, R26, 0x78, !PT ;  /* 0x000000101b1b7812 */ /* 0x000fe200078e781a */
[----:B------:R-:W-:Y:S01]  /*2210*/  IMAD.SHL.U32 R24, R0, 0x40, RZ ;  /* 0x0000004000187824 */ /* 0x000fe200078e00ff */
[----:B------:R-:W-:Y:S01]  /*2220*/  ISETP.GE.AND P2, PT, R63, RZ, PT ;  /* 0x000000ff3f00720c */ /* 0x000fe20003f46270 */
[----:B------:R-:W-:Y:S01]  /*2230*/  @!P4 IMAD.MOV R76, RZ, RZ, -R76 ;  /* 0x000000ffff4cc224 */ /* 0x000fe200078e0a4c */
[----:B------:R-:W-:Y:S01]  /*2240*/  LOP3.LUT R26, R21, 0x30, R26, 0x48, !PT ;  /* 0x00000030151a7812 */ /* 0x000fe200078e481a */
[----:B------:R-:W-:Y:S01]  /*2250*/  @!P6 IMAD.IADD R122, R122, 0x1, -R43 ;  /* 0x000000017a7ae824 */ /* 0x000fe200078e0a2b */
[----:B------:R-:W-:Y:S01]  /*2260*/  LOP3.LUT R22, R23, R22, RZ, 0x3c, !PT ;  /* 0x0000001617167212 */ /* 0x000fe200078e3cff */
[----:B------:R-:W-:Y:S01]  /*2270*/  @!P3 IMAD.MOV R80, RZ, RZ, -R80 ;  /* 0x000000ffff50b224 */ /* 0x000fe200078e0a50 */
[----:B------:R-:W-:Y:S01]  /*2280*/  ISETP.NE.AND P4, PT, RZ, c[0x0][0x17c], PT ;  /* 0x00005f00ff007a0c */ /* 0x000fe20003f85270 */
[----:B------:R-:W-:Y:S01]  /*2290*/  IMAD.U32 R23, R29, 0x10, R26 ;  /* 0x000000101d177824 */ /* 0x000fe200078e001a */
[----:B------:R-:W-:Y:S01]  /*22a0*/  LOP3.LUT R26, RZ, c[0x0][0x17c], RZ, 0x33, !PT ;  /* 0x00005f00ff1a7a12 */ /* 0x000fe200078e33ff */
[----:B------:R-:W-:Y:S01]  /*22b0*/  @!P1 IMAD.MOV R122, RZ, RZ, -R122 ;  /* 0x000000ffff7a9224 */ /* 0x000fe200078e0a7a */
[----:B------:R-:W-:Y:S01]  /*22c0*/  LOP3.LUT R24, R27, 0x400, R24, 0xf8, !PT ;  /* 0x000004001b187812 */ /* 0x000fe200078ef818 */
[----:B------:R-:W-:Y:S01]  /*22d0*/  @!P5 IMAD.MOV R84, RZ, RZ, -R84 ;  /* 0x000000ffff54d224 */ /* 0x000fe200078e0a54 */
[C---:B------:R-:W-:Y:S01]  /*22e0*/  SEL R27, R26.reuse, R25, !P4 ;  /* 0x000000191a1b7207 */ /* 0x040fe20006000000 */
[----:B------:R-:W-:Y:S01]  /*22f0*/  @!P2 IMAD.MOV R82, RZ, RZ, -R82 ;  /* 0x000000ffff52a224 */ /* 0x000fe200078e0a52 */
[----:B------:R-:W-:-:S02]  /*2300*/  SEL R30, R26, R30, !P4 ;  /* 0x0000001e1a1e7207 */ /* 0x000fc40006000000 */
[C---:B------:R-:W-:Y:S01]  /*2310*/  SEL R28, R26.reuse, R32, !P4 ;  /* 0x000000201a1c7207 */ /* 0x040fe20006000000 */
[----:B------:R-:W-:Y:S01]  /*2320*/  IMAD R27, R27, c[0x0][0x190], RZ ;  /* 0x000064001b1b7a24 */ /* 0x000fe200078e02ff */
[----:B------:R-:W-:Y:S01]  /*2330*/  SEL R29, R26, R34, !P4 ;  /* 0x000000221a1d7207 */ /* 0x000fe20006000000 */
[----:B------:R-:W-:Y:S01]  /*2340*/  IMAD R30, R30, c[0x0][0x190], RZ ;  /* 0x000064001e1e7a24 */ /* 0x000fe200078e02ff */
[----:B------:R-:W-:Y:S01]  /*2350*/  @!P0 LOP3.LUT R122, RZ, c[0x0][0x178], RZ, 0x33, !PT ;  /* 0x00005e00ff7a8a12 */ /* 0x000fe200078e33ff */
[----:B------:R-:W-:Y:S01]  /*2360*/  IMAD R28, R28, c[0x0][0x190], RZ ;  /* 0x000064001c1c7a24 */ /* 0x000fe200078e02ff */
[C---:B------:R-:W-:Y:S01]  /*2370*/  SEL R36, R26.reuse, R36, !P4 ;  /* 0x000000241a247207 */ /* 0x040fe20006000000 */
[----:B------:R-:W-:Y:S01]  /*2380*/  IMAD R29, R29, c[0x0][0x190], RZ ;  /* 0x000064001d1d7a24 */ /* 0x000fe200078e02ff */
[----:B------:R-:W-:Y:S01]  /*2390*/  SEL R31, R26, R31, !P4 ;  /* 0x0000001f1a1f7207 */ /* 0x000fe20006000000 */
[----:B------:R-:W-:Y:S01]  /*23a0*/  IMAD R122, R122, c[0x0][0x184], RZ ;  /* 0x000061007a7a7a24 */ /* 0x000fe200078e02ff */
[----:B------:R-:W-:Y:S01]  /*23b0*/  SEL R38, R26, R38, !P4 ;  /* 0x000000261a267207 */ /* 0x000fe20006000000 */
[----:B------:R-:W-:Y:S01]  /*23c0*/  IMAD R36, R36, c[0x0][0x190], RZ ;  /* 0x0000640024247a24 */ /* 0x000fe200078e02ff */
[C---:B------:R-:W-:Y:S01]  /*23d0*/  SEL R40, R26.reuse, R40, !P4 ;  /* 0x000000281a287207 */ /* 0x040fe20006000000 */
[----:B------:R-:W-:Y:S01]  /*23e0*/  IMAD R31, R31, c[0x0][0x190], RZ ;  /* 0x000064001f1f7a24 */ /* 0x000fe200078e02ff */
[----:B------:R-:W-:Y:S01]  /*23f0*/  SEL R42, R26, R42, !P4 ;  /* 0x0000002a1a2a7207 */ /* 0x000fe20006000000 */
        /* <DEDUP_REMOVED lines=23> */
[C---:B------:R-:W-:Y:S01]  /*2570*/  SEL R43, R26.reuse, R64, !P4 ;  /* 0x000000401a2b7207 */ /* 0x040fe20006000000 */
        /* <DEDUP_REMOVED lines=21> */
[----:B------:R-:W-:Y:S01]  /*26d0*/  SEL R26, R26, R84, !P4 ;  /* 0x000000541a1a7207 */ /* 0x000fe20006000000 */
[----:B------:R-:W-:Y:S01]  /*26e0*/  IMAD R123, R120, c[0x0][0x190], RZ ;  /* 0x00006400787b7a24 */ /* 0x000fe200078e02ff */
[----:B------:R-:W-:Y:S01]  /*26f0*/  LEA R204, P1, R122, c[0x0][0x160], 0x1 ;  /* 0x000058007acc7a11 */ /* 0x000fe200078208ff */
[----:B------:R-:W-:Y:S01]  /*2700*/  IMAD R129, R121, c[0x0][0x190], RZ ;  /* 0x0000640079817a24 */ /* 0x000fe200078e02ff */
[----:B------:R-:W-:Y:S01]  /*2710*/  LEA R220, P2, R27, c[0x0][0x168], 0x1 ;  /* 0x00005a001bdc7a11 */ /* 0x000fe200078408ff */
[----:B------:R-:W-:Y:S01]  /*2720*/  IMAD R26, R26, c[0x0][0x190], RZ ;  /* 0x000064001a1a7a24 */ /* 0x000fe200078e02ff */
[----:B------:R-:W-:Y:S01]  /*2730*/  LEA R218, P3, R30, c[0x0][0x168], 0x1 ;  /* 0x00005a001eda7a11 */ /* 0x000fe200078608ff */
[----:B------:R-:W-:Y:S01]  /*2740*/  CS2R R84, SRZ ;  /* 0x0000000000547805 */ /* 0x000fe2000001ff00 */
        /* <DEDUP_REMOVED lines=8> */
[----:B------:R-:W-:Y:S01]  /*27d0*/  LEA.HI.X.SX32 R205, R122, c[0x0][0x164], 0x1, P1 ;  /* 0x000059007acd7a11 */ /* 0x000fe200008f0eff */
        /* <DEDUP_REMOVED lines=19> */
[----:B------:R-:W-:-:S02]  /*2910*/  LEA.HI.X.SX32 R213, R36, c[0x0][0x16c], 0x1, P6 ;  /* 0x00005b0024d57a11 */ /* 0x000fc400030f0eff */
[----:B------:R-:W-:Y:S02]  /*2920*/  LEA.HI.X.SX32 R211, R31, c[0x0][0x16c], 0x1, P0 ;  /* 0x00005b001fd37a11 */ /* 0x000fe400000f0eff */
[----:B------:R-:W-:Y:S02]  /*2930*/  LEA R196, P6, R48, c[0x0][0x168], 0x1 ;  /* 0x00005a0030c47a11 */ /* 0x000fe400078c08ff */
[----:B------:R-:W-:Y:S02]  /*2940*/  LEA R194, P0, R50, c[0x0][0x168], 0x1 ;  /* 0x00005a0032c27a11 */ /* 0x000fe400078008ff */
[----:B------:R-:W-:Y:S02]  /*2950*/  LEA.HI.X.SX32 R209, R38, c[0x0][0x16c], 0x1, P1 ;  /* 0x00005b0026d17a11 */ /* 0x000fe400008f0eff */
[----:B------:R-:W-:Y:S02]  /*2960*/  LEA.HI.X.SX32 R207, R40, c[0x0][0x16c], 0x1, P2 ;  /* 0x00005b0028cf7a11 */ /* 0x000fe400010f0eff */
[----:B------:R-:W-:-:S02]  /*2970*/  LEA.HI.X.SX32 R203, R42, c[0x0][0x16c], 0x1, P3 ;  /* 0x00005b002acb7a11 */ /* 0x000fc400018f0eff */
[----:B------:R-:W-:Y:S02]  /*2980*/  LEA.HI.X.SX32 R201, R44, c[0x0][0x16c], 0x1, P4 ;  /* 0x00005b002cc97a11 */ /* 0x000fe400020f0eff */
[----:B------:R-:W-:Y:S02]  /*2990*/  LEA.HI.X.SX32 R199, R46, c[0x0][0x16c], 0x1, P5 ;  /* 0x00005b002ec77a11 */ /* 0x000fe400028f0eff */
[----:B------:R-:W-:Y:S02]  /*29a0*/  LEA R192, P1, R52, c[0x0][0x168], 0x1 ;  /* 0x00005a0034c07a11 */ /* 0x000fe400078208ff */
[----:B------:R-:W-:Y:S02]  /*29b0*/  LEA R190, P2, R54, c[0x0][0x168], 0x1 ;  /* 0x00005a0036be7a11 */ /* 0x000fe400078408ff */
[----:B------:R-:W-:Y:S02]  /*29c0*/  LEA R188, P3, R56, c[0x0][0x168], 0x1 ;  /* 0x00005a0038bc7a11 */ /* 0x000fe400078608ff */
[----:B------:R-:W-:-:S02]  /*29d0*/  LEA R186, P4, R37, c[0x0][0x168], 0x1 ;  /* 0x00005a0025ba7a11 */ /* 0x000fc400078808ff */
[----:B------:R-:W-:Y:S02]  /*29e0*/  LEA R184, P5, R58, c[0x0][0x168], 0x1 ;  /* 0x00005a003ab87a11 */ /* 0x000fe400078a08ff */
[----:B------:R-:W-:Y:S02]  /*29f0*/  LEA.HI.X.SX32 R197, R48, c[0x0][0x16c], 0x1, P6 ;  /* 0x00005b0030c57a11 */ /* 0x000fe400030f0eff */
[----:B------:R-:W-:Y:S02]  /*2a00*/  LEA.HI.X.SX32 R195, R50, c[0x0][0x16c], 0x1, P0 ;  /* 0x00005b0032c37a11 */ /* 0x000fe400000f0eff */
[----:B------:R-:W-:Y:S02]  /*2a10*/  LEA R182, P6, R39, c[0x0][0x168], 0x1 ;  /* 0x00005a0027b67a11 */ /* 0x000fe400078c08ff */
[----:B------:R-:W-:Y:S02]  /*2a20*/  LEA R180, P0, R41, c[0x0][0x168], 0x1 ;  /* 0x00005a0029b47a11 */ /* 0x000fe400078008ff */
[----:B------:R-:W-:-:S02]  /*2a30*/  LEA.HI.X.SX32 R193, R52, c[0x0][0x16c], 0x1, P1 ;  /* 0x00005b0034c17a11 */ /* 0x000fc400008f0eff */
[----:B------:R-:W-:Y:S02]  /*2a40*/  LEA.HI.X.SX32 R191, R54, c[0x0][0x16c], 0x1, P2 ;  /* 0x00005b0036bf7a11 */ /* 0x000fe400010f0eff */
[----:B------:R-:W-:Y:S02]  /*2a50*/  LEA.HI.X.SX32 R189, R56, c[0x0][0x16c], 0x1, P3 ;  /* 0x00005b0038bd7a11 */ /* 0x000fe400018f0eff */
[----:B------:R-:W-:Y:S02]  /*2a60*/  LEA.HI.X.SX32 R187, R37, c[0x0][0x16c], 0x1, P4 ;  /* 0x00005b0025bb7a11 */ /* 0x000fe400020f0eff */
[----:B------:R-:W-:Y:S02]  /*2a70*/  LEA.HI.X.SX32 R185, R58, c[0x0][0x16c], 0x1, P5 ;  /* 0x00005b003ab97a11 */ /* 0x000fe400028f0eff */
[----:B------:R-:W-:Y:S02]  /*2a80*/  LEA R48, P1, R43, c[0x0][0x168], 0x1 ;  /* 0x00005a002b307a11 */ /* 0x000fe400078208ff */
[----:B------:R-:W-:-:S02]  /*2a90*/  LEA R152, P2, R45, c[0x0][0x168], 0x1 ;  /* 0x00005a002d987a11 */ /* 0x000fc400078408ff */
[----:B------:R-:W-:Y:S02]  /*2aa0*/  LEA R50, P3, R47, c[0x0][0x168], 0x1 ;  /* 0x00005a002f327a11 */ /* 0x000fe400078608ff */
[----:B------:R-:W-:Y:S02]  /*2ab0*/  LEA R138, P4, R49, c[0x0][0x168], 0x1 ;  /* 0x00005a00318a7a11 */ /* 0x000fe400078808ff */
[----:B------:R-:W-:Y:S02]  /*2ac0*/  LEA R140, P5, R51, c[0x0][0x168], 0x1 ;  /* 0x00005a00338c7a11 */ /* 0x000fe400078a08ff */
[----:B------:R-:W-:Y:S02]  /*2ad0*/  LEA.HI.X.SX32 R183, R39, c[0x0][0x16c], 0x1, P6 ;  /* 0x00005b0027b77a11 */ /* 0x000fe400030f0eff */
[----:B------:R-:W-:Y:S02]  /*2ae0*/  LEA.HI.X.SX32 R181, R41, c[0x0][0x16c], 0x1, P0 ;  /* 0x00005b0029b57a11 */ /* 0x000fe400000f0eff */
[----:B------:R-:W-:-:S02]  /*2af0*/  LOP3.LUT R25, R0, 0x1f, RZ, 0xc0, !PT ;  /* 0x0000001f00197812 */ /* 0x000fc400078ec0ff */
[----:B------:R-:W-:Y:S02]  /*2b00*/  LEA.HI.X.SX32 R39, R43, c[0x0][0x16c], 0x1, P1 ;  /* 0x00005b002b277a11 */ /* 0x000fe400008f0eff */
[----:B------:R-:W-:Y:S01]  /*2b10*/  LEA.HI.X.SX32 R153, R45, c[0x0][0x16c], 0x1, P2 ;  /* 0x00005b002d997a11 */ /* 0x000fe200010f0eff */
[----:B------:R-:W-:Y:S01]  /*2b20*/  IMAD R173, R25, c[0x0][0x18c], RZ ;  /* 0x0000630019ad7a24 */ /* 0x000fe200078e02ff */
[----:B------:R-:W-:Y:S02]  /*2b30*/  LEA.HI.X.SX32 R41, R47, c[0x0][0x16c], 0x1, P3 ;  /* 0x00005b002f297a11 */ /* 0x000fe400018f0eff */
[----:B------:R-:W-:Y:S02]  /*2b40*/  LEA.HI.X.SX32 R139, R49, c[0x0][0x16c], 0x1, P4 ;  /* 0x00005b00318b7a11 */ /* 0x000fe400020f0eff */
[----:B------:R-:W-:Y:S02]  /*2b50*/  LEA.HI.X.SX32 R141, R51, c[0x0][0x16c], 0x1, P5 ;  /* 0x00005b00338d7a11 */ /* 0x000fe400028f0eff */
[----:B------:R-:W-:-:S02]  /*2b60*/  LEA R142, P6, R53, c[0x0][0x168], 0x1 ;  /* 0x00005a00358e7a11 */ /* 0x000fc400078c08ff */
[----:B------:R-:W-:Y:S02]  /*2b70*/  LEA R148, P0, R55, c[0x0][0x168], 0x1 ;  /* 0x00005a0037947a11 */ /* 0x000fe400078008ff */
[----:B------:R-:W-:Y:S02]  /*2b80*/  LEA R43, P1, R57, c[0x0][0x168], 0x1 ;  /* 0x00005a00392b7a11 */ /* 0x000fe400078208ff */
[----:B------:R-:W-:Y:S02]  /*2b90*/  LEA R120, P2, R59, c[0x0][0x168], 0x1 ;  /* 0x00005a003b787a11 */ /* 0x000fe400078408ff */
[----:B------:R-:W-:Y:S02]  /*2ba0*/  LEA R122, P3, R123, c[0x0][0x168], 0x1 ;  /* 0x00005a007b7a7a11 */ /* 0x000fe400078608ff */
[----:B------:R-:W-:Y:S02]  /*2bb0*/  LEA R128, P4, R129, c[0x0][0x168], 0x1 ;  /* 0x00005a0081807a11 */ /* 0x000fe400078808ff */
[----:B------:R-:W-:-:S02]  /*2bc0*/  LEA R130, P5, R26, c[0x0][0x168], 0x1 ;  /* 0x00005a001a827a11 */ /* 0x000fc400078a08ff */
[----:B------:R-:W-:Y:S02]  /*2bd0*/  SHF.R.S32.HI R179, RZ, 0x5, R179 ;  /* 0x00000005ffb37819 */ /* 0x000fe400000114b3 */
[C---:B------:R-:W-:Y:S02]  /*2be0*/  LOP3.LUT R172, R22.reuse, 0x20, RZ, 0x3c, !PT ;  /* 0x0000002016ac7812 */ /* 0x040fe400078e3cff */
[C---:B------:R-:W-:Y:S02]  /*2bf0*/  LOP3.LUT R174, R22.reuse, 0x40, RZ, 0x3c, !PT ;  /* 0x0000004016ae7812 */ /* 0x040fe400078e3cff */
[----:B------:R-:W-:Y:S02]  /*2c00*/  LOP3.LUT R175, R22, 0x60, RZ, 0x3c, !PT ;  /* 0x0000006016af7812 */ /* 0x000fe400078e3cff */
[C---:B------:R-:W-:Y:S02]  /*2c10*/  LOP3.LUT R176, R24.reuse, 0x20, RZ, 0x3c, !PT ;  /* 0x0000002018b07812 */ /* 0x040fe400078e3cff */
[----:B------:R-:W-:-:S02]  /*2c20*/  LOP3.LUT R177, R24, 0x40, RZ, 0x3c, !PT ;  /* 0x0000004018b17812 */ /* 0x000fc400078e3cff */
[----:B------:R-:W-:Y:S02]  /*2c30*/  LOP3.LUT R178, R24, 0x60, RZ, 0x3c, !PT ;  /* 0x0000006018b27812 */ /* 0x000fe400078e3cff */
[----:B------:R-:W-:Y:S02]  /*2c40*/  LEA.HI.X.SX32 R143, R53, c[0x0][0x16c], 0x1, P6 ;  /* 0x00005b00358f7a11 */ /* 0x000fe400030f0eff */
[----:B------:R-:W-:Y:S02]  /*2c50*/  LEA.HI.X.SX32 R149, R55, c[0x0][0x16c], 0x1, P0 ;  /* 0x00005b0037957a11 */ /* 0x000fe400000f0eff */
[----:B------:R-:W-:Y:S02]  /*2c60*/  LEA.HI.X.SX32 R46, R57, c[0x0][0x16c], 0x1, P1 ;  /* 0x00005b00392e7a11 */ /* 0x000fe400008f0eff */
[----:B------:R-:W-:Y:S02]  /*2c70*/  LEA.HI.X.SX32 R121, R59, c[0x0][0x16c], 0x1, P2 ;  /* 0x00005b003b797a11 */ /* 0x000fe400010f0eff */
[----:B------:R-:W-:-:S02]  /*2c80*/  LEA.HI.X.SX32 R123, R123, c[0x0][0x16c], 0x1, P3 ;  /* 0x00005b007b7b7a11 */ /* 0x000fc400018f0eff */
[----:B------:R-:W-:Y:S02]  /*2c90*/  LEA.HI.X.SX32 R129, R129, c[0x0][0x16c], 0x1, P4 ;  /* 0x00005b0081817a11 */ /* 0x000fe400020f0eff */
[----:B------:R-:W-:Y:S02]  /*2ca0*/  LEA.HI.X.SX32 R131, R26, c[0x0][0x16c], 0x1, P5 ;  /* 0x00005b001a837a11 */ /* 0x000fe400028f0eff */
.L_x_3:
[----:B------:R-:W-:Y:S01]  /*2cb0*/  ISETP.GE.AND P0, PT, R2, UR4, PT ;  /* 0x0000000402007c0c */ /* 0x000fe2000bf06270 */
[----:B------:R-:W-:Y:S01]  /*2cc0*/  IMAD.WIDE R30, R154, 0x2, R204 ;  /* 0x000000029a1e7825 */ /* 0x000fe200078e02cc */
[----:B------:R-:W-:Y:S02]  /*2cd0*/  PRMT R51, RZ, 0x7610, R51 ;  /* 0x00007610ff337816 */ /* 0x000fe40000000033 */
[----:B------:R-:W-:Y:S02]  /*2ce0*/  ISETP.GE.AND P1, PT, R4, UR4, PT ;  /* 0x0000000404007c0c */ /* 0x000fe4000bf26270 */
[----:B------:R-:W-:Y:S02]  /*2cf0*/  ISETP.GE.AND P2, PT, R5, UR4, PT ;  /* 0x0000000405007c0c */ /* 0x000fe4000bf46270 */
[----:B------:R-:W-:-:S02]  /*2d00*/  ISETP.GE.AND P3, PT, R7, UR4, PT ;  /* 0x0000000407007c0c */ /* 0x000fc4000bf66270 */
[----:B------:R-:W-:-:S03]  /*2d10*/  ISETP.GE.AND P4, PT, R8, UR4, PT ;  /* 0x0000000408007c0c */ /* 0x000fc6000bf86270 */
[----:B------:R0:W2:Y:S01]  /*2d20*/  @!P0 LDG.E.U16 R51, [R30.64] ;  /* 0x000000061e338981 */ /* 0x0000a2000c1e1500 */
[----:B------:R-:W-:Y:S01]  /*2d30*/  ISETP.GE.AND P0, PT, R6, UR4, PT ;  /* 0x0000000406007c0c */ /* 0x000fe2000bf06270 */
[----:B------:R-:W-:Y:S01]  /*2d40*/  IMAD.WIDE R26, R169, 0x2, R204 ;  /* 0x00000002a91a7825 */ /* 0x000fe200078e02cc */
[----:B------:R-:W-:Y:S02]  /*2d50*/  PRMT R47, RZ, 0x7610, R47 ;  /* 0x00007610ff2f7816 */ /* 0x000fe4000000002f */
[----:B------:R-:W-:Y:S01]  /*2d60*/  PRMT R237, RZ, 0x7610, R237 ;  /* 0x00007610ffed7816 */ /* 0x000fe200000000ed */
[----:B------:R-:W-:Y:S01]  /*2d70*/  IMAD.WIDE R28, R168, 0x2, R204 ;  /* 0x00000002a81c7825 */ /* 0x000fe200078e02cc */
[----:B------:R-:W-:Y:S02]  /*2d80*/  PRMT R44, RZ, 0x7610, R44 ;  /* 0x00007610ff2c7816 */ /* 0x000fe4000000002c */
[----:B------:R-:W-:Y:S01]  /*2d90*/  PRMT R53, RZ, 0x7610, R53 ;  /* 0x00007610ff357816 */ /* 0x000fe20000000035 */
[----:B0-----:R-:W-:Y:S01]  /*2da0*/  IMAD.WIDE R30, R167, 0x2, R204 ;  /* 0x00000002a71e7825 */ /* 0x001fe200078e02cc */
[----:B------:R-:W-:Y:S01]  /*2db0*/  PRMT R49, RZ, 0x7610, R49 ;  /* 0x00007610ff317816 */ /* 0x000fe20000000031 */
[----:B------:R0:W3:Y:S02]  /*2dc0*/  @!P1 LDG.E.U16 R47, [R26.64] ;  /* 0x000000061a2f9981 */ /* 0x0000e4000c1e1500 */
[----:B------:R-:W-:-:S04]  /*2dd0*/  IMAD.WIDE R36, R166, 0x2, R204 ;  /* 0x00000002a6247825 */ /* 0x000fc800078e02cc */
[----:B------:R-:W-:Y:S01]  /*2de0*/  IMAD.WIDE R56, R165, 0x2, R204 ;  /* 0x00000002a5387825 */ /* 0x000fe200078e02cc */
[----:B------:R1:W4:Y:S01]  /*2df0*/  @!P2 LDG.E.U16 R237, [R28.64] ;  /* 0x000000061ceda981 */ /* 0x000322000c1e1500 */
[----:B------:R-:W-:Y:S02]  /*2e00*/  ISETP.GE.AND P1, PT, R10, UR4, PT ;  /* 0x000000040a007c0c */ /* 0x000fe4000bf26270 */
[----:B------:R-:W-:Y:S01]  /*2e10*/  ISETP.GE.AND P2, PT, R11, UR4, PT ;  /* 0x000000040b007c0c */ /* 0x000fe2000bf46270 */
[----:B------:R5:W3:Y:S01]  /*2e20*/  @!P0 LDG.E.U16 R44, [R30.64] ;  /* 0x000000061e2c8981 */ /* 0x000ae2000c1e1500 */
[----:B------:R-:W-:-:S03]  /*2e30*/  ISETP.GE.AND P0, PT, R9, UR4, PT ;  /* 0x0000000409007c0c */ /* 0x000fc6000bf06270 */
[----:B------:R1:W3:Y:S01]  /*2e40*/  @!P3 LDG.E.U16 R53, [R36.64] ;  /* 0x000000062435b981 */ /* 0x0002e2000c1e1500 */
[----:B------:R-:W-:-:S03]  /*2e50*/  ISETP.GE.AND P3, PT, R12, UR4, PT ;  /* 0x000000040c007c0c */ /* 0x000fc6000bf66270 */
[----:B------:R5:W4:Y:S01]  /*2e60*/  @!P4 LDG.E.U16 R49, [R56.64] ;  /* 0x000000063831c981 */ /* 0x000b22000c1e1500 */
[----:B------:R-:W-:Y:S01]  /*2e70*/  ISETP.GE.AND P4, PT, R13, UR4, PT ;  /* 0x000000040d007c0c */ /* 0x000fe2000bf86270 */
[----:B0-----:R-:W-:Y:S01]  /*2e80*/  IMAD.WIDE R26, R164, 0x2, R204 ;  /* 0x00000002a41a7825 */ /* 0x001fe200078e02cc */
[----:B------:R-:W-:Y:S02]  /*2e90*/  PRMT R235, RZ, 0x7610, R235 ;  /* 0x00007610ffeb7816 */ /* 0x000fe400000000eb */
[----:B------:R-:W-:Y:S01]  /*2ea0*/  PRMT R42, RZ, 0x7610, R42 ;  /* 0x00007610ff2a7816 */ /* 0x000fe2000000002a */
[----:B-1----:R-:W-:Y:S01]  /*2eb0*/  IMAD.WIDE R28, R163, 0x2, R204 ;  /* 0x00000002a31c7825 */ /* 0x002fe200078e02cc */
[----:B------:R-:W-:Y:S02]  /*2ec0*/  PRMT R55, RZ, 0x7610, R55 ;  /* 0x00007610ff377816 */ /* 0x000fe40000000037 */
[----:B------:R-:W-:Y:S01]  /*2ed0*/  PRMT R241, RZ, 0x7610, R241 ;  /* 0x00007610fff17816 */ /* 0x000fe200000000f1 */
[----:B-----5:R-:W-:Y:S01]  /*2ee0*/  IMAD.WIDE R30, R162, 0x2, R204 ;  /* 0x00000002a21e7825 */ /* 0x020fe200078e02cc */
[----:B------:R-:W-:Y:S01]  /*2ef0*/  PRMT R233, RZ, 0x7610, R233 ;  /* 0x00007610ffe97816 */ /* 0x000fe200000000e9 */
[----:B------:R0:W5:Y:S02]  /*2f00*/  @!P0 LDG.E.U16 R235, [R26.64] ;  /* 0x000000061aeb8981 */ /* 0x000164000c1e1500 */
[----:B------:R-:W-:-:S04]  /*2f10*/  IMAD.WIDE R36, R161, 0x2, R204 ;  /* 0x00000002a1247825 */ /* 0x000fc800078e02cc */
[----:B------:R-:W-:Y:S01]  /*2f20*/  IMAD.WIDE R56, R160, 0x2, R204 ;  /* 0x00000002a0387825 */ /* 0x000fe200078e02cc */
[----:B------:R1:W4:Y:S01]  /*2f30*/  @!P1 LDG.E.U16 R42, [R28.64] ;  /* 0x000000061c2a9981 */ /* 0x000322000c1e1500 */
[----:B------:R-:W-:Y:S02]  /*2f40*/  ISETP.GE.AND P0, PT, R14, UR4, PT ;  /* 0x000000040e007c0c */ /* 0x000fe4000bf06270 */
[----:B------:R-:W-:Y:S01]  /*2f50*/  ISETP.GE.AND P1, PT, R15, UR4, PT ;  /* 0x000000040f007c0c */ /* 0x000fe2000bf26270 */
[----:B------:R0:W4:Y:S01]  /*2f60*/  @!P2 LDG.E.U16 R55, [R30.64] ;  /* 0x000000061e37a981 */ /* 0x000122000c1e1500 */
[----:B------:R-:W-:-:S03]  /*2f70*/  ISETP.GE.AND P2, PT, R16, UR4, PT ;  /* 0x0000000410007c0c */ /* 0x000fc6000bf46270 */
[----:B------:R1:W5:Y:S01]  /*2f80*/  @!P3 LDG.E.U16 R241, [R36.64] ;  /* 0x0000000624f1b981 */ /* 0x000362000c1e1500 */
[----:B------:R-:W-:-:S03]  /*2f90*/  ISETP.GE.AND P3, PT, R17, UR4, PT ;  /* 0x0000000411007c0c */ /* 0x000fc6000bf66270 */
[----:B------:R1:W5:Y:S01]  /*2fa0*/  @!P4 LDG.E.U16 R233, [R56.64] ;  /* 0x0000000638e9c981 */ /* 0x000362000c1e1500 */
[----:B------:R-:W-:Y:S01]  /*2fb0*/  ISETP.GE.AND P4, PT, R18, UR4, PT ;  /* 0x0000000412007c0c */ /* 0x000fe2000bf86270 */
[----:B0-----:R-:W-:Y:S01]  /*2fc0*/  IMAD.WIDE R26, R159, 0x2, R204 ;  /* 0x000000029f1a7825 */ /* 0x001fe200078e02cc */
[----:B------:R-:W-:Y:S02]  /*2fd0*/  PRMT R40, RZ, 0x7610, R40 ;  /* 0x00007610ff287816 */ /* 0x000fe40000000028 */
[----:B------:R-:W-:Y:S01]  /*2fe0*/  PRMT R45, RZ, 0x7610, R45 ;  /* 0x00007610ff2d7816 */ /* 0x000fe2000000002d */
[----:B-1----:R-:W-:Y:S01]  /*2ff0*/  IMAD.WIDE R28, R158, 0x2, R204 ;  /* 0x000000029e1c7825 */ /* 0x002fe200078e02cc */
[----:B------:R-:W-:Y:S02]  /*3000*/  PRMT R239, RZ, 0x7610, R239 ;  /* 0x00007610ffef7816 */ /* 0x000fe400000000ef */
[----:B------:R-:W-:Y:S01]  /*3010*/  PRMT R231, RZ, 0x7610, R231 ;  /* 0x00007610ffe77816 */ /* 0x000fe200000000e7 */
[----:B------:R-:W-:Y:S01]  /*3020*/  IMAD.WIDE R30, R157, 0x2, R204 ;  /* 0x000000029d1e7825 */ /* 0x000fe200078e02cc */
[----:B------:R-:W-:Y:S01]  /*3030*/  PRMT R38, RZ, 0x7610, R38 ;  /* 0x00007610ff267816 */ /* 0x000fe20000000026 */
[----:B------:R0:W5:Y:S02]  /*3040*/  @!P0 LDG.E.U16 R40, [R26.64] ;  /* 0x000000061a288981 */ /* 0x000164000c1e1500 */
[----:B------:R-:W-:-:S02]  /*3050*/  IMAD.WIDE R36, R156, 0x2, R204 ;  /* 0x000000029c247825 */ /* 0x000fc400078e02cc */
[----:B------:R1:W5:Y:S02]  /*3060*/  @!P1 LDG.E.U16 R45, [R28.64] ;  /* 0x000000061c2d9981 */ /* 0x000364000c1e1500 */
[----:B------:R-:W-:Y:S02]  /*3070*/  IMAD.WIDE R56, R155, 0x2, R204 ;  /* 0x000000029b387825 */ /* 0x000fe400078e02cc */
[----:B------:R0:W5:Y:S04]  /*3080*/  @!P2 LDG.E.U16 R239, [R30.64] ;  /* 0x000000061eefa981 */ /* 0x000168000c1e1500 */
[----:B------:R0:W5:Y:S04]  /*3090*/  @!P3 LDG.E.U16 R231, [R36.64] ;  /* 0x0000000624e7b981 */ /* 0x000168000c1e1500 */
[----:B------:R1:W5:Y:S04]  /*30a0*/  @!P4 LDG.E.U16 R38, [R56.64] ;  /* 0x000000063826c981 */ /* 0x000368000c1e1500 */
[----:B------:R-:W-:Y:S01]  /*30b0*/  BAR.SYNC.DEFER_BLOCKING 0x0 ;  /* 0x0000000000007b1d */ /* 0x000fe20000010000 */
[----:B------:R-:W-:Y:S01]  /*30c0*/  ISETP.GE.AND P0, PT, R25, UR4, PT ;  /* 0x0000000419007c0c */ /* 0x000fe2000bf06270 */
[----:B0-----:R-:W-:-:S02]  /*30d0*/  IMAD.MOV.U32 R26, RZ, RZ, R43 ;  /* 0x000000ffff1a7224 */ /* 0x001fc400078e002b */
[----:B------:R-:W-:Y:S01]  /*30e0*/  IMAD.MOV.U32 R27, RZ, RZ, R46 ;  /* 0x000000ffff1b7224 */ /* 0x000fe200078e002e */
[----:B------:R-:W-:-:S03]  /*30f0*/  PRMT R225, RZ, 0x7610, R225 ;  /* 0x00007610ffe17816 */ /* 0x000fc600000000e1 */
[----:B------:R-:W-:Y:S01]  /*3100*/  IMAD.WIDE R136, R173, 0x2, R26 ;  /* 0x00000002ad887825 */ /* 0x000fe200078e021a */
[----:B------:R-:W-:-:S03]  /*3110*/  PRMT R227, RZ, 0x7610, R227 ;  /* 0x00007610ffe37816 */ /* 0x000fc600000000e3 */
[C---:B------:R-:W-:Y:S01]  /*3120*/  IMAD.WIDE R36, R173.reuse, 0x2, R122 ;  /* 0x00000002ad247825 */ /* 0x040fe200078e027a */
[----:B------:R-:W-:Y:S02]  /*3130*/  PRMT R59, RZ, 0x7610, R59 ;  /* 0x00007610ff3b7816 */ /* 0x000fe4000000003b */
[----:B------:R-:W-:Y:S01]  /*3140*/  PRMT R133, RZ, 0x7610, R133 ;  /* 0x00007610ff857816 */ /* 0x000fe20000000085 */
[C---:B-1----:R-:W-:Y:S01]  /*3150*/  IMAD.WIDE R56, R173.reuse, 0x2, R120 ;  /* 0x00000002ad387825 */ /* 0x042fe200078e0278 */
[----:B------:R-:W-:Y:S01]  /*3160*/  PRMT R229, RZ, 0x7610, R229 ;  /* 0x00007610ffe57816 */ /* 0x000fe200000000e5 */
[----:B------:R0:W5:Y:S01]  /*3170*/  @!P0 LDG.E.U16 R225, [R136.64] ;  /* 0x0000000688e18981 */ /* 0x000162000c1e1500 */
[----:B------:R-:W-:Y:S01]  /*3180*/  PRMT R135, RZ, 0x7610, R135 ;  /* 0x00007610ff877816 */ /* 0x000fe20000000087 */
[C---:B------:R-:W-:Y:S01]  /*3190*/  IMAD.WIDE R28, R173.reuse, 0x2, R130 ;  /* 0x00000002ad1c7825 */ /* 0x040fe200078e0282 */
[----:B------:R-:W-:Y:S01]  /*31a0*/  PRMT R125, RZ, 0x7610, R125 ;  /* 0x00007610ff7d7816 */ /* 0x000fe2000000007d */
[----:B------:R1:W5:Y:S02]  /*31b0*/  @!P0 LDG.E.U16 R227, [R36.64] ;  /* 0x0000000624e38981 */ /* 0x000364000c1e1500 */
[----:B------:R-:W-:Y:S01]  /*31c0*/  IMAD.WIDE R30, R173, 0x2, R128 ;  /* 0x00000002ad1e7825 */ /* 0x000fe200078e0280 */
[----:B------:R-:W-:Y:S01]  /*31d0*/  PRMT R147, RZ, 0x7610, R147 ;  /* 0x00007610ff937816 */ /* 0x000fe20000000093 */
[----:B------:R1:W5:Y:S02]  /*31e0*/  @!P0 LDG.E.U16 R133, [R56.64] ;  /* 0x0000000638858981 */ /* 0x000364000c1e1500 */
[----:B0-----:R-:W-:-:S02]  /*31f0*/  IMAD.MOV.U32 R136, RZ, RZ, R50 ;  /* 0x000000ffff887224 */ /* 0x001fc400078e0032 */
[----:B------:R-:W-:Y:S01]  /*3200*/  IMAD.MOV.U32 R137, RZ, RZ, R41 ;  /* 0x000000ffff897224 */ /* 0x000fe200078e0029 */
[----:B------:R0:W5:Y:S01]  /*3210*/  @!P0 LDG.E.U16 R229, [R28.64] ;  /* 0x000000061ce58981 */ /* 0x000162000c1e1500 */
[C---:B-1----:R-:W-:Y:S01]  /*3220*/  IMAD.WIDE R36, R173.reuse, 0x2, R140 ;  /* 0x00000002ad247825 */ /* 0x042fe200078e028c */
[----:B------:R-:W-:Y:S02]  /*3230*/  PRMT R127, RZ, 0x7610, R127 ;  /* 0x00007610ff7f7816 */ /* 0x000fe4000000007f */
[----:B------:R1:W5:Y:S01]  /*3240*/  @!P0 LDG.E.U16 R135, [R30.64] ;  /* 0x000000061e878981 */ /* 0x000362000c1e1500 */
[C---:B------:R-:W-:Y:S01]  /*3250*/  IMAD.WIDE R150, R173.reuse, 0x2, R136 ;  /* 0x00000002ad967825 */ /* 0x040fe200078e0288 */
[----:B------:R-:W-:Y:S02]  /*3260*/  PRMT R223, RZ, 0x7610, R223 ;  /* 0x00007610ffdf7816 */ /* 0x000fe400000000df */
[----:B------:R1:W5:Y:S01]  /*3270*/  @!P0 LDG.E.U16 R125, [R36.64] ;  /* 0x00000006247d8981 */ /* 0x000362000c1e1500 */
[----:B------:R-:W-:Y:S01]  /*3280*/  IMAD.WIDE R144, R173, 0x2, R138 ;  /* 0x00000002ad907825 */ /* 0x000fe200078e028a */
[----:B------:R-:W-:-:S02]  /*3290*/  PRMT R57, RZ, 0x7610, R57 ;  /* 0x00007610ff397816 */ /* 0x000fc40000000039 */
[----:B------:R1:W5:Y:S01]  /*32a0*/  @!P0 LDG.E.U16 R59, [R150.64] ;  /* 0x00000006963b8981 */ /* 0x000362000c1e1500 */
[----:B0-----:R-:W-:-:S04]  /*32b0*/  IMAD.WIDE R28, R173, 0x2, R148 ;  /* 0x00000002ad1c7825 */ /* 0x001fc800078e0294 */
[C---:B------:R-:W-:Y:S01]  /*32c0*/  IMAD.WIDE R242, R173.reuse, 0x2, R182 ;  /* 0x00000002adf27825 */ /* 0x040fe200078e02b6 */
[----:B------:R0:W5:Y:S03]  /*32d0*/  @!P0 LDG.E.U16 R147, [R144.64] ;  /* 0x0000000690938981 */ /* 0x000166000c1e1500 */
[--C-:B-1----:R-:W-:Y:S01]  /*32e0*/  IMAD.MOV.U32 R151, RZ, RZ, R39.reuse ;  /* 0x000000ffff977224 */ /* 0x102fe200078e0027 */
[----:B------:R-:W-:Y:S01]  /*32f0*/  PRMT R39, RZ, 0x7610, R39 ;  /* 0x00007610ff277816 */ /* 0x000fe20000000027 */
[C---:B------:R-:W-:Y:S01]  /*3300*/  IMAD.WIDE R30, R173.reuse, 0x2, R142 ;  /* 0x00000002ad1e7825 */ /* 0x040fe200078e028e */
[----:B------:R1:W5:Y:S03]  /*3310*/  @!P0 LDG.E.U16 R127, [R28.64] ;  /* 0x000000061c7f8981 */ /* 0x000366000c1e1500 */
[C---:B------:R-:W-:Y:S01]  /*3320*/  IMAD.WIDE R36, R173.reuse, 0x2, R180 ;  /* 0x00000002ad247825 */ /* 0x040fe200078e02b4 */
[----:B------:R0:W5:Y:S03]  /*3330*/  @!P0 LDG.E.U16 R223, [R30.64] ;  /* 0x000000061edf8981 */ /* 0x000166000c1e1500 */
[----:B------:R-:W-:Y:S01]  /*3340*/  IMAD.MOV.U32 R150, RZ, RZ, R48 ;  /* 0x000000ffff967224 */ /* 0x000fe200078e0030 */
[----:B------:R-:W-:Y:S01]  /*3350*/  PRMT R43, RZ, 0x7610, R43 ;  /* 0x00007610ff2b7816 */ /* 0x000fe2000000002b */
[----:B------:R0:W5:Y:S01]  /*3360*/  @!P0 LDG.E.U16 R39, [R36.64] ;  /* 0x0000000624278981 */ /* 0x000162000c1e1500 */
[----:B------:R-:W-:Y:S01]  /*3370*/  PRMT R41, RZ, 0x7610, R41 ;  /* 0x00007610ff297816 */ /* 0x000fe20000000029 */
[C---:B-1----:R-:W-:Y:S01]  /*3380*/  IMAD.WIDE R28, R173.reuse, 0x2, R152 ;  /* 0x00000002ad1c7825 */ /* 0x042fe200078e0298 */
[----:B0-----:R-:W-:Y:S01]  /*3390*/  PRMT R145, RZ, 0x7610, R145 ;  /* 0x00007610ff917816 */ /* 0x001fe20000000091 */
[----:B------:R0:W5:Y:S01]  /*33a0*/  @!P0 LDG.E.U16 R57, [R242.64] ;  /* 0x00000006f2398981 */ /* 0x000162000c1e1500 */
[----:B------:R-:W-:Y:S01]  /*33b0*/  PRMT R249, RZ, 0x7610, R249 ;  /* 0x00007610fff97816 */ /* 0x000fe200000000f9 */
[C---:B------:R-:W-:Y:S01]  /*33c0*/  IMAD.WIDE R30, R173.reuse, 0x2, R150 ;  /* 0x00000002ad1e7825 */ /* 0x040fe200078e0296 */
[----:B------:R-:W-:Y:S01]  /*33d0*/  PRMT R46, RZ, 0x7610, R46 ;  /* 0x00007610ff2e7816 */ /* 0x000fe2000000002e */
[----:B------:R1:W5:Y:S02]  /*33e0*/  @!P0 LDG.E.U16 R43, [R28.64] ;  /* 0x000000061c2b8981 */ /* 0x000364000c1e1500 */
[C---:B------:R-:W-:Y:S01]  /*33f0*/  IMAD.WIDE R244, R173.reuse, 0x2, R184 ;  /* 0x00000002adf47825 */ /* 0x040fe200078e02b8 */
[----:B------:R-:W-:Y:S01]  /*3400*/  PRMT R251, RZ, 0x7610, R251 ;  /* 0x00007610fffb7816 */ /* 0x000fe200000000fb */
[----:B------:R1:W5:Y:S02]  /*3410*/  @!P0 LDG.E.U16 R41, [R30.64] ;  /* 0x000000061e298981 */ /* 0x000364000c1e1500 */
[C---:B------:R-:W-:Y:S01]  /*3420*/  IMAD.WIDE R36, R173.reuse, 0x2, R190 ;  /* 0x00000002ad247825 */ /* 0x040fe200078e02be */
[----:B------:R-:W-:Y:S01]  /*3430*/  PRMT R48, RZ, 0x7610, R48 ;  /* 0x00007610ff307816 */ /* 0x000fe20000000030 */
[----:B------:R1:W5:Y:S02]  /*3440*/  @!P0 LDG.E.U16 R145, [R244.64] ;  /* 0x00000006f4918981 */ /* 0x000364000c1e1500 */
[C---:B0-----:R-:W-:Y:S01]  /*3450*/  IMAD.WIDE R242, R173.reuse, 0x2, R192 ;  /* 0x00000002adf27825 */ /* 0x041fe200078e02c0 */
[----:B------:R-:W-:Y:S01]  /*3460*/  PRMT R247, RZ, 0x7610, R247 ;  /* 0x00007610fff77816 */ /* 0x000fe200000000f7 */
[----:B------:R0:W5:Y:S01]  /*3470*/  @!P0 LDG.E.U16 R249, [R36.64] ;  /* 0x0000000624f98981 */ /* 0x000162000c1e1500 */
[----:B------:R-:W-:Y:S01]  /*3480*/  PRMT R54, RZ, 0x7610, R54 ;  /* 0x00007610ff367816 */ /* 0x000fe20000000036 */
[C---:B-1----:R-:W-:Y:S01]  /*3490*/  IMAD.WIDE R28, R173.reuse, 0x2, R186 ;  /* 0x00000002ad1c7825 */ /* 0x042fe200078e02ba */
        /* <DEDUP_REMOVED lines=10> */
[----:B------:R0:W5:Y:S02]  /*3540*/  @!P0 LDG.E.U16 R247, [R244.64] ;  /* 0x00000006f4f78981 */ /* 0x000164000c1e1500 */
[C---:B-1----:R-:W-:Y:S01]  /*3550*/  IMAD.WIDE R242, R173.reuse, 0x2, R206 ;  /* 0x00000002adf27825 */ /* 0x042fe200078e02ce */
[----:B------:R-:W-:Y:S01]  /*3560*/  PRMT R132, RZ, 0x7610, R132 ;  /* 0x00007610ff847816 */ /* 0x000fe20000000084 */
[----:B------:R1:W5:Y:S01]  /*3570*/  @!P0 LDG.E.U16 R54, [R36.64] ;  /* 0x0000000624368981 */ /* 0x000362000c1e1500 */
[----:B------:R-:W-:Y:S01]  /*3580*/  PRMT R134, RZ, 0x7610, R134 ;  /* 0x00007610ff867816 */ /* 0x000fe20000000086 */
[----:B------:R-:W-:-:S02]  /*3590*/  IMAD.WIDE R28, R173, 0x2, R196 ;  /* 0x00000002ad1c7825 */ /* 0x000fc400078e02c4 */
        /* <DEDUP_REMOVED lines=9> */
[----:B------:R1:W5:Y:S02]  /*3630*/  @!P0 LDG.E.U16 R50, [R244.64] ;  /* 0x00000006f4328981 */ /* 0x000364000c1e1500 */
[C---:B------:R-:W-:Y:S01]  /*3640*/  IMAD.WIDE R242, R173.reuse, 0x2, R218 ;  /* 0x00000002adf27825 */ /* 0x040fe200078e02da */
[----:B------:R-:W-:Y:S01]  /*3650*/  PRMT R224, RZ, 0x7610, R224 ;  /* 0x00007610ffe07816 */ /* 0x000fe200000000e0 */
[----:B------:R1:W5:Y:S01]  /*3660*/  @!P0 LDG.E.U16 R132, [R36.64] ;  /* 0x0000000624848981 */ /* 0x000362000c1e1500 */
[----:B------:R-:W-:Y:S01]  /*3670*/  PRMT R226, RZ, 0x7610, R226 ;  /* 0x00007610ffe27816 */ /* 0x000fe200000000e2 */
[----:B------:R-:W-:-:S02]  /*3680*/  IMAD.WIDE R28, R173, 0x2, R202 ;  /* 0x00000002ad1c7825 */ /* 0x000fc400078e02ca */
[----:B------:R1:W5:Y:S02]  /*3690*/  @!P0 LDG.E.U16 R134, [R242.64] ;  /* 0x00000006f2868981 */ /* 0x000364000c1e1500 */
[C---:B0-----:R-:W-:Y:S02]  /*36a0*/  IMAD.WIDE R30, R173.reuse, 0x2, R208 ;  /* 0x00000002ad1e7825 */ /* 0x041fe400078e02d0 */
[----:B------:R-:W5:Y:S02]  /*36b0*/  @!P0 LDG.E.U16 R124, [R28.64] ;  /* 0x000000061c7c8981 */ /* 0x000f64000c1e1500 */
[C---:B-1----:R-:W-:Y:S02]  /*36c0*/  IMAD.WIDE R244, R173.reuse, 0x2, R212 ;  /* 0x00000002adf47825 */ /* 0x042fe400078e02d4 */
[----:B------:R-:W5:Y:S02]  /*36d0*/  @!P0 LDG.E.U16 R126, [R30.64] ;  /* 0x000000061e7e8981 */ /* 0x000f64000c1e1500 */
[----:B------:R-:W-:-:S02]  /*36e0*/  IMAD.WIDE R36, R173, 0x2, R216 ;  /* 0x00000002ad247825 */ /* 0x000fc400078e02d8 */
[----:B------:R-:W5:Y:S02]  /*36f0*/  @!P0 LDG.E.U16 R222, [R244.64] ;  /* 0x00000006f4de8981 */ /* 0x000f64000c1e1500 */
[----:B------:R-:W-:Y:S02]  /*3700*/  IMAD.WIDE R242, R173, 0x2, R220 ;  /* 0x00000002adf27825 */ /* 0x000fe400078e02dc */
[----:B------:R-:W5:Y:S04]  /*3710*/  @!P0 LDG.E.U16 R224, [R36.64] ;  /* 0x0000000624e08981 */ /* 0x000f68000c1e1500 */
[----:B------:R-:W5:Y:S04]  /*3720*/  @!P0 LDG.E.U16 R226, [R242.64] ;  /* 0x00000006f2e28981 */ /* 0x000f68000c1e1500 */
[----:B--2---:R-:W-:Y:S04]  /*3730*/  STS.U16 [R22+0x2000], R51 ;  /* 0x0020003316007388 */ /* 0x004fe80000000400 */
[----:B---3--:R-:W-:Y:S04]  /*3740*/  STS.U16 [R22+0x2400], R53 ;  /* 0x0024003516007388 */ /* 0x008fe80000000400 */
[----:B----4-:R-:W-:Y:S04]  /*3750*/  STS.U16 [R22+0x2800], R55 ;  /* 0x0028003716007388 */ /* 0x010fe80000000400 */
[----:B-----5:R-:W-:Y:S04]  /*3760*/  STS.U16 [R22+0x2c00], R45 ;  /* 0x002c002d16007388 */ /* 0x020fe80000000400 */
[----:B------:R-:W-:Y:S04]  /*3770*/  STS.U16 [R172+0x2100], R47 ;  /* 0x0021002fac007388 */ /* 0x000fe80000000400 */
        /* <DEDUP_REMOVED lines=12> */
[----:B------:R-:W-:Y:S04]  /*3840*/  STS.U16 [R22], R229 ;  /* 0x000000e516007388 */ /* 0x000fe80000000400 */
        /* <DEDUP_REMOVED lines=30> */
[----:B------:R-:W-:Y:S06]  /*3a30*/  BAR.SYNC.DEFER_BLOCKING 0x0 ;  /* 0x0000000000007b1d */ /* 0x000fec0000010000 */
[----:B------:R-:W-:Y:S04]  /*3a40*/  LDSM.16.MT88.4 R144, [R24+0x2000] ;  /* 0x002000001890783b */ /* 0x000fe80000004200 */
[----:B------:R-:W0:Y:S04]  /*3a50*/  LDSM.16.M88.4 R52, [R23] ;  /* 0x000000001734783b */ /* 0x000e280000000200 */
[----:B------:R-:W1:Y:S04]  /*3a60*/  LDSM.16.M88.4 R48, [R23+0x800] ;  /* 0x000800001730783b */ /* 0x000e680000000200 */
[----:B------:R-:W2:Y:S04]  /*3a70*/  LDSM.16.M88.4 R44, [R23+0x1000] ;  /* 0x00100000172c783b */ /* 0x000ea80000000200 */
[----:B------:R-:W3:Y:S04]  /*3a80*/  LDSM.16.M88.4 R40, [R23+0x1800] ;  /* 0x001800001728783b */ /* 0x000ee80000000200 */
[----:B------:R-:W4:Y:S04]  /*3a90*/  LDSM.16.MT88.4 R36, [R178+0x2000] ;  /* 0x00200000b224783b */ /* 0x000f280000004200 */
[----:B------:R-:W5:Y:S04]  /*3aa0*/  LDSM.16.MT88.4 R28, [R24+0x2800] ;  /* 0x00280000181c783b */ /* 0x000f680000004200 */
[----:B------:R-:W3:Y:S04]  /*3ab0*/  LDSM.16.MT88.4 R124, [R177+0x2000] ;  /* 0x00200000b17c783b */ /* 0x000ee80000004200 */
[----:B------:R-:W4:Y:S04]  /*3ac0*/  LDSM.16.MT88.4 R132, [R176+0x2000] ;  /* 0x00200000b084783b */ /* 0x000f280000004200 */
[----:B------:R-:W-:Y:S01]  /*3ad0*/  LDSM.16.MT88.4 R56, [R176+0x2800] ;  /* 0x00280000b038783b */ /* 0x000fe20000004200 */
[C---:B0-----:R-:W-:Y:S08]  /*3ae0*/  HMMA.16816.F32.BF16 R116, R144.reuse, R52, R116 ;  /* 0x000000349074723c */ /* 0x041ff00000041874 */
[C---:B-1----:R-:W-:Y:S08]  /*3af0*/  HMMA.16816.F32.BF16 R112, R144.reuse, R48, R112 ;  /* 0x000000309070723c */ /* 0x042ff00000041870 */
[C---:B--2---:R-:W-:Y:S08]  /*3b00*/  HMMA.16816.F32.BF16 R108, R144.reuse, R44, R108 ;  /* 0x0000002c906c723c */ /* 0x044ff0000004186c */
[----:B---3--:R-:W-:Y:S08]  /*3b10*/  HMMA.16816.F32.BF16 R104, R144, R40, R104 ;  /* 0x000000289068723c */ /* 0x008ff00000041868 */
[C---:B----4-:R-:W-:Y:S08]  /*3b20*/  HMMA.16816.F32.BF16 R68, R36.reuse, R52, R68 ;  /* 0x000000342444723c */ /* 0x050ff00000041844 */
[C---:B------:R-:W-:Y:S08]  /*3b30*/  HMMA.16816.F32.BF16 R64, R36.reuse, R48, R64 ;  /* 0x000000302440723c */ /* 0x040ff00000041840 */
[C---:B------:R-:W-:Y:S08]  /*3b40*/  HMMA.16816.F32.BF16 R60, R36.reuse, R44, R60 ;  /* 0x0000002c243c723c */ /* 0x040ff0000004183c */
[----:B------:R-:W-:Y:S01]  /*3b50*/  HMMA.16816.F32.BF16 R32, R36, R40, R32 ;  /* 0x000000282420723c */ /* 0x000fe20000041820 */
[----:B------:R-:W0:Y:S07]  /*3b60*/  LDSM.16.MT88.4 R36, [R177+0x2800] ;  /* 0x00280000b124783b */ /* 0x000e2e0000004200 */
[C---:B-----5:R-:W-:Y:S08]  /*3b70*/  HMMA.16816.F32.BF16 R116, R28.reuse, R54, R116 ;  /* 0x000000361c74723c */ /* 0x060ff00000041874 */
[C---:B------:R-:W-:Y:S08]  /*3b80*/  HMMA.16816.F32.BF16 R112, R28.reuse, R50, R112 ;  /* 0x000000321c70723c */ /* 0x040ff00000041870 */
[C---:B------:R-:W-:Y:S08]  /*3b90*/  HMMA.16816.F32.BF16 R108, R28.reuse, R46, R108 ;  /* 0x0000002e1c6c723c */ /* 0x040ff0000004186c */
[----:B------:R-:W-:Y:S01]  /*3ba0*/  HMMA.16816.F32.BF16 R104, R28, R42, R104 ;  /* 0x0000002a1c68723c */ /* 0x000fe20000041868 */
[----:B------:R-:W1:Y:S07]  /*3bb0*/  LDSM.16.MT88.4 R28, [R178+0x2800] ;  /* 0x00280000b21c783b */ /* 0x000e6e0000004200 */
[C---:B------:R-:W-:Y:S08]  /*3bc0*/  HMMA.16816.F32.BF16 R84, R124.reuse, R52, R84 ;  /* 0x000000347c54723c */ /* 0x040ff00000041854 */
[C---:B------:R-:W-:Y:S08]  /*3bd0*/  HMMA.16816.F32.BF16 R80, R124.reuse, R48, R80 ;  /* 0x000000307c50723c */ /* 0x040ff00000041850 */
[C---:B------:R-:W-:Y:S08]  /*3be0*/  HMMA.16816.F32.BF16 R76, R124.reuse, R44, R76 ;  /* 0x0000002c7c4c723c */ /* 0x040ff0000004184c */
[----:B------:R-:W-:Y:S08]  /*3bf0*/  HMMA.16816.F32.BF16 R72, R124, R40, R72 ;  /* 0x000000287c48723c */ /* 0x000ff00000041848 */
[C---:B------:R-:W-:Y:S08]  /*3c00*/  HMMA.16816.F32.BF16 R100, R132.reuse, R52, R100 ;  /* 0x000000348464723c */ /* 0x040ff00000041864 */
[C---:B------:R-:W-:Y:S08]  /*3c10*/  HMMA.16816.F32.BF16 R96, R132.reuse, R48, R96 ;  /* 0x000000308460723c */ /* 0x040ff00000041860 */
[C---:B------:R-:W-:Y:S08]  /*3c20*/  HMMA.16816.F32.BF16 R92, R132.reuse, R44, R92 ;  /* 0x0000002c845c723c */ /* 0x040ff0000004185c */
[----:B------:R-:W-:Y:S01]  /*3c30*/  HMMA.16816.F32.BF16 R88, R132, R40, R88 ;  /* 0x000000288458723c */ /* 0x000fe20000041858 */
[----:B------:R-:W-:-:S04]  /*3c40*/  IADD3 R179, R179, -0x1, RZ ;  /* 0xffffffffb3b37810 */ /* 0x000fc80007ffe0ff */
[----:B------:R-:W-:Y:S01]  /*3c50*/  ISETP.NE.U32.AND P0, PT, R179, RZ, PT ;  /* 0x000000ffb300720c */ /* 0x000fe20003f05070 */
[C---:B------:R-:W-:Y:S02]  /*3c60*/  IMAD.WIDE R26, R171.reuse, 0x2, R26 ;  /* 0x00000002ab1a7825 */ /* 0x040fe400078e021a */
[----:B0-----:R-:W-:Y:S01]  /*3c70*/  HMMA.16816.F32.BF16 R84, R36, R54, R84 ;  /* 0x000000362454723c */ /* 0x001fe20000041854 */
[----:B------:R-:W-:Y:S01]  /*3c80*/  UIADD3 UR4, UR4, -0x20, URZ ;  /* 0xffffffe004047890 */ /* 0x000fe2000fffe03f */
[----:B------:R-:W-:-:S06]  /*3c90*/  IMAD.WIDE R40, R171, 0x2, R136 ;  /* 0x00000002ab287825 */ /* 0x000fcc00078e0288 */
[----:B------:R-:W-:Y:S01]  /*3ca0*/  HMMA.16816.F32.BF16 R80, R36, R50, R80 ;  /* 0x000000322450723c */ /* 0x000fe20000041850 */
[----:B------:R-:W-:-:S07]  /*3cb0*/  IMAD.WIDE R220, R171, 0x2, R220 ;  /* 0x00000002abdc7825 */ /* 0x000fce00078e02dc */
[----:B------:R-:W-:Y:S01]  /*3cc0*/  HMMA.16816.F32.BF16 R76, R36, R46, R76 ;  /* 0x0000002e244c723c */ /* 0x000fe2000004184c */
[----:B------:R-:W-:-:S07]  /*3cd0*/  IMAD.WIDE R218, R171, 0x2, R218 ;  /* 0x00000002abda7825 */ /* 0x000fce00078e02da */
[----:B------:R-:W-:Y:S01]  /*3ce0*/  HMMA.16816.F32.BF16 R72, R36, R42, R72 ;  /* 0x0000002a2448723c */ /* 0x000fe20000041848 */
[----:B------:R-:W-:-:S06]  /*3cf0*/  IMAD.WIDE R216, R171, 0x2, R216 ;  /* 0x00000002abd87825 */ /* 0x000fcc00078e02d8 */
[C---:B------:R-:W-:Y:S01]  /*3d00*/  IMAD.WIDE R38, R171.reuse, 0x2, R150 ;  /* 0x00000002ab267825 */ /* 0x040fe200078e0296 */
[----:B------:R-:W-:Y:S03]  /*3d10*/  HMMA.16816.F32.BF16 R100, R56, R54, R100 ;  /* 0x000000363864723c */ /* 0x000fe60000041864 */
[----:B------:R-:W-:-:S05]  /*3d20*/  IMAD.WIDE R214, R171, 0x2, R214 ;  /* 0x00000002abd67825 */ /* 0x000fca00078e02d6 */
[----:B------:R-:W-:Y:S01]  /*3d30*/  HMMA.16816.F32.BF16 R96, R56, R50, R96 ;  /* 0x000000323860723c */ /* 0x000fe20000041860 */
[----:B------:R-:W-:-:S04]  /*3d40*/  IMAD.WIDE R212, R171, 0x2, R212 ;  /* 0x00000002abd47825 */ /* 0x000fc800078e02d4 */
[----:B------:R-:W-:-:S03]  /*3d50*/  IMAD.WIDE R210, R171, 0x2, R210 ;  /* 0x00000002abd27825 */ /* 0x000fc600078e02d2 */
[----:B------:R-:W-:Y:S01]  /*3d60*/  HMMA.16816.F32.BF16 R92, R56, R46, R92 ;  /* 0x0000002e385c723c */ /* 0x000fe2000004185c */
[----:B------:R-:W-:-:S04]  /*3d70*/  IMAD.WIDE R208, R171, 0x2, R208 ;  /* 0x00000002abd07825 */ /* 0x000fc800078e02d0 */
[----:B------:R-:W-:-:S03]  /*3d80*/  IMAD.WIDE R206, R171, 0x2, R206 ;  /* 0x00000002abce7825 */ /* 0x000fc600078e02ce */
[----:B------:R-:W-:Y:S01]  /*3d90*/  HMMA.16816.F32.BF16 R88, R56, R42, R88 ;  /* 0x0000002a3858723c */ /* 0x000fe20000041858 */
[----:B------:R-:W-:-:S04]  /*3da0*/  IMAD.WIDE R202, R171, 0x2, R202 ;  /* 0x00000002abca7825 */ /* 0x000fc800078e02ca */
[----:B------:R-:W-:-:S03]  /*3db0*/  IMAD.WIDE R200, R171, 0x2, R200 ;  /* 0x00000002abc87825 */ /* 0x000fc600078e02c8 */
[----:B-1----:R-:W-:Y:S01]  /*3dc0*/  HMMA.16816.F32.BF16 R68, R28, R54, R68 ;  /* 0x000000361c44723c */ /* 0x002fe20000041844 */
        /* <DEDUP_REMOVED lines=10> */
[----:B------:R-:W-:-:S04]  /*3e70*/  IMAD.WIDE R184, R171, 0x2, R184 ;  /* 0x00000002abb87825 */ /* 0x000fc800078e02b8 */
[----:B------:R-:W-:-:S04]  /*3e80*/  IMAD.WIDE R182, R171, 0x2, R182 ;  /* 0x00000002abb67825 */ /* 0x000fc800078e02b6 */
[----:B------:R-:W-:-:S04]  /*3e90*/  IMAD.WIDE R180, R171, 0x2, R180 ;  /* 0x00000002abb47825 */ /* 0x000fc800078e02b4 */
[----:B------:R-:W-:-:S04]  /*3ea0*/  IMAD.WIDE R152, R171, 0x2, R152 ;  /* 0x00000002ab987825 */ /* 0x000fc800078e0298 */
[----:B------:R-:W-:Y:S02]  /*3eb0*/  IMAD.MOV.U32 R48, RZ, RZ, R38 ;  /* 0x000000ffff307224 */ /* 0x000fe400078e0026 */
[----:B------:R-:W-:-:S04]  /*3ec0*/  IMAD.WIDE R138, R171, 0x2, R138 ;  /* 0x00000002ab8a7825 */ /* 0x000fc800078e028a */
[----:B------:R-:W-:Y:S02]  /*3ed0*/  IMAD.MOV.U32 R50, RZ, RZ, R40 ;  /* 0x000000ffff327224 */ /* 0x000fe400078e0028 */
[----:B------:R-:W-:-:S04]  /*3ee0*/  IMAD.WIDE R140, R171, 0x2, R140 ;  /* 0x00000002ab8c7825 */ /* 0x000fc800078e028c */
[----:B------:R-:W-:-:S04]  /*3ef0*/  IMAD.WIDE R142, R171, 0x2, R142 ;  /* 0x00000002ab8e7825 */ /* 0x000fc800078e028e */
[----:B------:R-:W-:-:S04]  /*3f00*/  IMAD.WIDE R148, R171, 0x2, R148 ;  /* 0x00000002ab947825 */ /* 0x000fc800078e0294 */
[----:B------:R-:W-:-:S04]  /*3f10*/  IMAD.WIDE R120, R171, 0x2, R120 ;  /* 0x00000002ab787825 */ /* 0x000fc800078e0278 */
[----:B------:R-:W-:-:S04]  /*3f20*/  IMAD.WIDE R122, R171, 0x2, R122 ;  /* 0x00000002ab7a7825 */ /* 0x000fc800078e027a */
[----:B------:R-:W-:Y:S02]  /*3f30*/  IMAD.MOV.U32 R43, RZ, RZ, R26 ;  /* 0x000000ffff2b7224 */ /* 0x000fe400078e001a */
[----:B------:R-:W-:Y:S02]  /*3f40*/  IMAD.MOV.U32 R46, RZ, RZ, R27 ;  /* 0x000000ffff2e7224 */ /* 0x000fe400078e001b */
[----:B------:R-:W-:-:S04]  /*3f50*/  IMAD.WIDE R128, R171, 0x2, R128 ;  /* 0x00000002ab807825 */ /* 0x000fc800078e0280 */
[----:B------:R-:W-:-:S04]  /*3f60*/  IMAD.WIDE R130, R171, 0x2, R130 ;  /* 0x00000002ab827825 */ /* 0x000fc800078e0282 */
[----:B------:R-:W-:Y:S01]  /*3f70*/  IMAD.WIDE R204, R170, 0x2, R204 ;  /* 0x00000002aacc7825 */ /* 0x000fe200078e02cc */
[----:B------:R-:W-:Y:S01]  /*3f80*/  @!P0 CALL.REL.NOINC `(.L_x_2) ;  /* 0x0000001000008944 */ /* 0x000fe20003c00000 */
[----:B------:R-:W-:Y:S05]  /*3f90*/  BRA `(.L_x_3) ;  /* 0xffffed1000007947 */ /* 0x000fea000383ffff */
.L_x_2:
[----:B------:R-:W-:Y:S02]  /*3fa0*/  F2FP.BF16.PACK_AB R8, R67, R71 ;  /* 0x000000474308723e */ /* 0x000fe400000010ff */
[----:B------:R-:W-:Y:S02]  /*3fb0*/  F2FP.BF16.PACK_AB R10, R83, R87 ;  /* 0x00000057530a723e */ /* 0x000fe400000010ff */
[----:B------:R-:W-:Y:S02]  /*3fc0*/  F2FP.BF16.PACK_AB R12, R99, R103 ;  /* 0x00000067630c723e */ /* 0x000fe400000010ff */
[----:B------:R-:W-:Y:S02]  /*3fd0*/  F2FP.BF16.PACK_AB R4, R115, R119 ;  /* 0x000000777304723e */ /* 0x000fe400000010ff */
[----:B------:R-:W-:Y:S02]  /*3fe0*/  F2FP.BF16.PACK_AB R6, R65, R69 ;  /* 0x000000454106723e */ /* 0x000fe400000010ff */
[----:B------:R-:W-:-:S02]  /*3ff0*/  F2FP.BF16.PACK_AB R14, R81, R85 ;  /* 0x00000055510e723e */ /* 0x000fc400000010ff */
        /* <DEDUP_REMOVED lines=26> */
.L_x_1:
[----:B------:R-:W-:Y:S01]  /*41a0*/  BAR.SYNC.DEFER_BLOCKING 0x0 ;  /* 0x0000000000007b1d */ /* 0x000fe20000010000 */
[C---:B------:R-:W-:Y:S01]  /*41b0*/  LOP3.LUT R18, R21.reuse, 0x78, RZ, 0xc0, !PT ;  /* 0x0000007815127812 */ /* 0x040fe200078ec0ff */
[----:B------:R-:W-:Y:S01]  /*41c0*/  IMAD R34, R20, c[0x0][0x194], RZ ;  /* 0x0000650014227a24 */ /* 0x000fe200078e02ff */
[----:B------:R-:W-:Y:S02]  /*41d0*/  SHF.R.S32.HI R24, RZ, 0x4, R0 ;  /* 0x00000004ff187819 */ /* 0x000fe40000011400 */
[----:B------:R-:W-:Y:S01]  /*41e0*/  LOP3.LUT R21, R21, 0x380, RZ, 0xc0, !PT ;  /* 0x0000038015157812 */ /* 0x000fe200078ec0ff */
[----:B------:R-:W-:Y:S01]  /*41f0*/  IMAD R18, R3, 0x20, R18 ;  /* 0x0000002003127824 */ /* 0x000fe200078e0212 */
[----:B------:R-:W-:Y:S02]  /*4200*/  SGXT R3, R24, 0x1 ;  /* 0x000000011803781a */ /* 0x000fe40000000200 */
[----:B------:R-:W-:-:S02]  /*4210*/  ISETP.GE.AND P0, PT, R20, c[0x0][0x178], PT ;  /* 0x00005e0014007a0c */ /* 0x000fc40003f06270 */
[----:B------:R-:W-:Y:S01]  /*4220*/  LOP3.LUT R3, R18, 0x1008, R3, 0x78, !PT ;  /* 0x0000100812037812 */ /* 0x000fe200078e7803 */
[C---:B------:R-:W-:Y:S01]  /*4230*/  IMAD.SHL.U32 R18, R0.reuse, 0x20, RZ ;  /* 0x0000002000127824 */ /* 0x040fe200078e00ff */
[----:B------:R-:W-:Y:S02]  /*4240*/  LOP3.LUT R0, R0, 0xc, RZ, 0xc0, !PT ;  /* 0x0000000c00007812 */ /* 0x000fe400078ec0ff */
[--C-:B------:R-:W-:Y:S02]  /*4250*/  LOP3.LUT R52, R19, 0xc, R2.reuse, 0xfe, !PT ;  /* 0x0000000c13347812 */ /* 0x100fe400078efe02 */
[----:B------:R-:W-:Y:S02]  /*4260*/  LOP3.LUT R25, R18, 0x60, RZ, 0xc0, !PT ;  /* 0x0000006012197812 */ /* 0x000fe400078ec0ff */
[----:B------:R-:W-:Y:S01]  /*4270*/  LOP3.LUT R18, R3, 0x10, RZ, 0x3c, !PT ;  /* 0x0000001003127812 */ /* 0x000fe200078e3cff */
[----:B------:R-:W-:Y:S01]  /*4280*/  IMAD R53, R52, c[0x0][0x198], RZ ;  /* 0x0000660034357a24 */ /* 0x000fe200078e02ff */
[C-C-:B------:R-:W-:Y:S01]  /*4290*/  LOP3.LUT R50, R19.reuse, 0x10, R2.reuse, 0xfe, !PT ;  /* 0x0000001013327812 */ /* 0x140fe200078efe02 */
[C---:B------:R-:W-:Y:S01]  /*42a0*/  IMAD R25, R0.reuse, 0x400, R25 ;  /* 0x0000040000197824 */ /* 0x040fe200078e0219 */
[C-C-:B------:R-:W-:Y:S01]  /*42b0*/  LOP3.LUT R51, R19.reuse, 0x12, R2.reuse, 0xfe, !PT ;  /* 0x0000001213337812 */ /* 0x140fe200078efe02 */
[----:B------:R-:W-:Y:S01]  /*42c0*/  STS.64 [R3], R112 ;  /* 0x0000007003007388 */ /* 0x000fe20000000a00 */
[C-C-:B------:R-:W-:Y:S01]  /*42d0*/  LOP3.LUT R33, R19.reuse, 0x14, R2.reuse, 0xfe, !PT ;  /* 0x0000001413217812 */ /* 0x140fe200078efe02 */
[----:B------:R-:W-:Y:S01]  /*42e0*/  IMAD R0, R0, 0x2, R25 ;  /* 0x0000000200007824 */ /* 0x000fe200078e0219 */
[C-C-:B------:R-:W-:Y:S01]  /*42f0*/  LOP3.LUT R32, R19.reuse, 0x16, R2.reuse, 0xfe, !PT ;  /* 0x0000001613207812 */ /* 0x140fe200078efe02 */
[----:B------:R-:W-:Y:S01]  /*4300*/  STS.64 [R3+0x200], R22 ;  /* 0x0002001603007388 */ /* 0x000fe20000000a00 */
[----:B------:R-:W-:Y:S01]  /*4310*/  LOP3.LUT R61, R19, 0x18, R2, 0xfe, !PT ;  /* 0x00000018133d7812 */ /* 0x000fe200078efe02 */
[----:B------:R-:W-:Y:S01]  /*4320*/  IMAD.IADD R68, R21, 0x1, R0 ;  /* 0x0000000115447824 */ /* 0x000fe200078e0200 */
[----:B------:R-:W-:Y:S01]  /*4330*/  LEA R0, P2, R34, c[0x0][0x170], 0x1 ;  /* 0x00005c0022007a11 */ /* 0x000fe200078408ff */
[----:B------:R0:W-:Y:S01]  /*4340*/  STS.64 [R3+0x80], R96 ;  /* 0x0000806003007388 */ /* 0x0001e20000000a00 */
[----:B------:R-:W-:Y:S01]  /*4350*/  LOP3.LUT R59, R19, 0x1a, R2, 0xfe, !PT ;  /* 0x0000001a133b7812 */ /* 0x000fe200078efe02 */
[----:B------:R-:W-:Y:S01]  /*4360*/  IMAD R57, R50, c[0x0][0x198], RZ ;  /* 0x0000660032397a24 */ /* 0x000fe200078e02ff */
[----:B------:R-:W-:Y:S01]  /*4370*/  LOP3.LUT R69, R68, 0x18, RZ, 0x3c, !PT ;  /* 0x0000001844457812 */ /* 0x000fe200078e3cff */
[----:B------:R-:W-:Y:S01]  /*4380*/  STS.64 [R3+0x280], R16 ;  /* 0x0002801003007388 */ /* 0x000fe20000000a00 */
[----:B------:R-:W-:-:S02]  /*4390*/  LEA.HI.X.SX32 R34, R34, c[0x0][0x174], 0x1, P2 ;  /* 0x00005d0022227a11 */ /* 0x000fc400010f0eff */
[C-C-:B------:R-:W-:Y:S01]  /*43a0*/  LOP3.LUT R58, R19.reuse, 0x1c, R2.reuse, 0xfe, !PT ;  /* 0x0000001c133a7812 */ /* 0x140fe200078efe02 */
[----:B------:R-:W-:Y:S01]  /*43b0*/  STS.64 [R3+0x100], R80 ;  /* 0x0001005003007388 */ /* 0x000fe20000000a00 */
[C-C-:B------:R-:W-:Y:S02]  /*43c0*/  LOP3.LUT R49, R19.reuse, 0x1e, R2.reuse, 0xfe, !PT ;  /* 0x0000001e13317812 */ /* 0x140fe400078efe02 */
[C-C-:B------:R-:W-:Y:S01]  /*43d0*/  LOP3.LUT R101, R19.reuse, 0x20, R2.reuse, 0xfe, !PT ;  /* 0x0000002013657812 */ /* 0x140fe200078efe02 */
[----:B------:R1:W-:Y:S01]  /*43e0*/  STS.64 [R3+0x300], R14 ;  /* 0x0003000e03007388 */ /* 0x0003e20000000a00 */
[C-C-:B------:R-:W-:Y:S02]  /*43f0*/  LOP3.LUT R100, R19.reuse, 0x22, R2.reuse, 0xfe, !PT ;  /* 0x0000002213647812 */ /* 0x140fe400078efe02 */
[C-C-:B0-----:R-:W-:Y:S01]  /*4400*/  LOP3.LUT R97, R19.reuse, 0x28, R2.reuse, 0xfe, !PT ;  /* 0x0000002813617812 */ /* 0x141fe200078efe02 */
[----:B------:R0:W-:Y:S01]  /*4410*/  STS.64 [R3+0x180], R64 ;  /* 0x0001804003007388 */ /* 0x0001e20000000a00 */
[----:B------:R-:W-:-:S02]  /*4420*/  LOP3.LUT R96, R19, 0x2a, R2, 0xfe, !PT ;  /* 0x0000002a13607812 */ /* 0x000fc400078efe02 */
[C-C-:B------:R-:W-:Y:S01]  /*4430*/  LOP3.LUT R95, R19.reuse, 0x2c, R2.reuse, 0xfe, !PT ;  /* 0x0000002c135f7812 */ /* 0x140fe200078efe02 */
[----:B------:R2:W-:Y:S01]  /*4440*/  STS.64 [R3+0x380], R6 ;  /* 0x0003800603007388 */ /* 0x0005e20000000a00 */
[C-C-:B------:R-:W-:Y:S02]  /*4450*/  LOP3.LUT R94, R19.reuse, 0x2e, R2.reuse, 0xfe, !PT ;  /* 0x0000002e135e7812 */ /* 0x140fe400078efe02 */
[C-C-:B------:R-:W-:Y:S01]  /*4460*/  LOP3.LUT R93, R19.reuse, 0x30, R2.reuse, 0xfe, !PT ;  /* 0x00000030135d7812 */ /* 0x140fe200078efe02 */
[----:B------:R-:W-:Y:S01]  /*4470*/  STS.64 [R18+0x2000], R114 ;  /* 0x0020007212007388 */ /* 0x000fe20000000a00 */
[C-C-:B-1----:R-:W-:Y:S02]  /*4480*/  LOP3.LUT R14, R19.reuse, 0x4, R2.reuse, 0xfe, !PT ;  /* 0x00000004130e7812 */ /* 0x142fe400078efe02 */
[C-C-:B------:R-:W-:Y:S01]  /*4490*/  LOP3.LUT R92, R19.reuse, 0x32, R2.reuse, 0xfe, !PT ;  /* 0x00000032135c7812 */ /* 0x140fe200078efe02 */
[----:B------:R-:W-:Y:S01]  /*44a0*/  STS.64 [R18+0x2200], R4 ;  /* 0x0022000412007388 */ /* 0x000fe20000000a00 */
[----:B0-----:R-:W-:Y:S01]  /*44b0*/  LOP3.LUT R64, R68, 0x8, RZ, 0x3c, !PT ;  /* 0x0000000844407812 */ /* 0x001fe200078e3cff */
[----:B------:R-:W-:Y:S01]  /*44c0*/  IMAD R25, R14, c[0x0][0x198], RZ ;  /* 0x000066000e197a24 */ /* 0x000fe200078e02ff */
[C-C-:B------:R-:W-:Y:S01]  /*44d0*/  LOP3.LUT R91, R19.reuse, 0x34, R2.reuse, 0xfe, !PT ;  /* 0x00000034135b7812 */ /* 0x140fe200078efe02 */
[----:B------:R0:W-:Y:S01]  /*44e0*/  STS.64 [R18+0x2080], R98 ;  /* 0x0020806212007388 */ /* 0x0001e20000000a00 */
[----:B--2---:R-:W-:Y:S01]  /*44f0*/  LOP3.LUT R3, R19, R2, RZ, 0xfc, !PT ;  /* 0x0000000213037212 */ /* 0x004fe200078efcff */
[----:B------:R-:W-:Y:S01]  /*4500*/  IMAD R65, R33, c[0x0][0x198], RZ ;  /* 0x0000660021417a24 */ /* 0x000fe200078e02ff */
[----:B------:R-:W-:Y:S01]  /*4510*/  LEA R24, P6, R25, R0, 0x1 ;  /* 0x0000000019187211 */ /* 0x000fe200078c08ff */
[----:B------:R1:W-:Y:S01]  /*4520*/  STS.64 [R18+0x2280], R12 ;  /* 0x0022800c12007388 */ /* 0x0003e20000000a00 */
[C---:B------:R-:W-:Y:S01]  /*4530*/  ISETP.LT.AND P1, PT, R3.reuse, c[0x0][0x17c], !P0 ;  /* 0x00005f0003007a0c */ /* 0x040fe20004721270 */
[----:B------:R-:W-:Y:S01]  /*4540*/  IMAD R63, R3, c[0x0][0x198], RZ ;  /* 0x00006600033f7a24 */ /* 0x000fe200078e02ff */
[----:B------:R-:W-:Y:S01]  /*4550*/  LEA.HI.X.SX32 R25, R25, R34, 0x1, P6 ;  /* 0x0000002219197211 */ /* 0x000fe200030f0eff */
[----:B------:R-:W-:Y:S01]  /*4560*/  STS.64 [R18+0x2100], R82 ;  /* 0x0021005212007388 */ /* 0x000fe20000000a00 */
[----:B------:R-:W-:-:S02]  /*4570*/  LOP3.LUT R90, R19, 0x36, R2, 0xfe, !PT ;  /* 0x00000036135a7812 */ /* 0x000fc400078efe02 */
[C-C-:B------:R-:W-:Y:S01]  /*4580*/  LOP3.LUT R89, R19.reuse, 0x38, R2.reuse, 0xfe, !PT ;  /* 0x0000003813597812 */ /* 0x140fe200078efe02 */
[----:B------:R2:W-:Y:S01]  /*4590*/  STS.64 [R18+0x2300], R10 ;  /* 0x0023000a12007388 */ /* 0x0005e20000000a00 */
[C-C-:B0-----:R-:W-:Y:S02]  /*45a0*/  LOP3.LUT R99, R19.reuse, 0x24, R2.reuse, 0xfe, !PT ;  /* 0x0000002413637812 */ /* 0x141fe400078efe02 */
[C-C-:B------:R-:W-:Y:S01]  /*45b0*/  LOP3.LUT R98, R19.reuse, 0x26, R2.reuse, 0xfe, !PT ;  /* 0x0000002613627812 */ /* 0x140fe200078efe02 */
[----:B------:R0:W-:Y:S01]  /*45c0*/  STS.64 [R18+0x2180], R66 ;  /* 0x0021804212007388 */ /* 0x0001e20000000a00 */
[C-C-:B-1----:R-:W-:Y:S02]  /*45d0*/  LOP3.LUT R13, R19.reuse, 0x6, R2.reuse, 0xfe, !PT ;  /* 0x00000006130d7812 */ /* 0x142fe400078efe02 */
[C-C-:B------:R-:W-:Y:S01]  /*45e0*/  LOP3.LUT R12, R19.reuse, 0x8, R2.reuse, 0xfe, !PT ;  /* 0x00000008130c7812 */ /* 0x140fe200078efe02 */
[----:B------:R1:W-:Y:S01]  /*45f0*/  STS.64 [R18+0x2380], R8 ;  /* 0x0023800812007388 */ /* 0x0003e20000000a00 */
[--C-:B------:R-:W-:Y:S01]  /*4600*/  LOP3.LUT R88, R19, 0x3a, R2.reuse, 0xfe, !PT ;  /* 0x0000003a13587812 */ /* 0x100fe200078efe02 */
[----:B------:R-:W-:Y:S01]  /*4610*/  IMAD R27, R13, c[0x0][0x198], RZ ;  /* 0x000066000d1b7a24 */ /* 0x000fe200078e02ff */
[C-C-:B------:R-:W-:Y:S01]  /*4620*/  LOP3.LUT R87, R19.reuse, 0x3c, R2.reuse, 0xfe, !PT ;  /* 0x0000003c13577812 */ /* 0x140fe200078efe02 */
[----:B------:R-:W-:Y:S01]  /*4630*/  BAR.SYNC.DEFER_BLOCKING 0x0 ;  /* 0x0000000000007b1d */ /* 0x000fe20000010000 */
[----:B--2---:R-:W-:Y:S01]  /*4640*/  LOP3.LUT R10, R19, 0x2, R2, 0xfe, !PT ;  /* 0x00000002130a7812 */ /* 0x004fe200078efe02 */
[----:B------:R-:W-:Y:S01]  /*4650*/  IMAD R29, R12, c[0x0][0x198], RZ ;  /* 0x000066000c1d7a24 */ /* 0x000fe200078e02ff */
[----:B------:R-:W-:Y:S01]  /*4660*/  LEA R26, P5, R27, R0, 0x1 ;  /* 0x000000001b1a7211 */ /* 0x000fe200078a08ff */
[----:B0-----:R-:W-:Y:S01]  /*4670*/  IMAD R67, R32, c[0x0][0x198], RZ ;  /* 0x0000660020437a24 */ /* 0x001fe200078e02ff */
[----:B------:R-:W-:Y:S01]  /*4680*/  LOP3.LUT R66, R68, 0x10, RZ, 0x3c, !PT ;  /* 0x0000001044427812 */ /* 0x000fe200078e3cff */
[C---:B------:R-:W-:Y:S01]  /*4690*/  IMAD R3, R10.reuse, c[0x0][0x198], RZ ;  /* 0x000066000a037a24 */ /* 0x040fe200078e02ff */
[----:B------:R-:W-:-:S02]  /*46a0*/  ISETP.LT.AND P4, PT, R10, c[0x0][0x17c], !P0 ;  /* 0x00005f000a007a0c */ /* 0x000fc40004781270 */
[-C--:B-1----:R-:W-:Y:S02]  /*46b0*/  LEA R8, P2, R63, R0.reuse, 0x1 ;  /* 0x000000003f087211 */ /* 0x082fe400078408ff */
[----:B------:R-:W-:Y:S02]  /*46c0*/  LEA R10, P3, R3, R0, 0x1 ;  /* 0x00000000030a7211 */ /* 0x000fe400078608ff */
[-C--:B------:R-:W-:Y:S02]  /*46d0*/  LEA.HI.X.SX32 R9, R63, R34.reuse, 0x1, P2 ;  /* 0x000000223f097211 */ /* 0x080fe400010f0eff */
[----:B------:R-:W-:Y:S02]  /*46e0*/  LEA.HI.X.SX32 R11, R3, R34, 0x1, P3 ;  /* 0x00000022030b7211 */ /* 0x000fe400018f0eff */
[----:B------:R-:W-:Y:S02]  /*46f0*/  ISETP.LT.AND P3, PT, R13, c[0x0][0x17c], !P0 ;  /* 0x00005f000d007a0c */ /* 0x000fe40004761270 */
[----:B------:R-:W-:-:S02]  /*4700*/  LOP3.LUT R3, R19, 0xa, R2, 0xfe, !PT ;  /* 0x0000000a13037812 */ /* 0x000fc400078efe02 */
[----:B------:R-:W-:Y:S02]  /*4710*/  ISETP.LT.AND P2, PT, R12, c[0x0][0x17c], !P0 ;  /* 0x00005f000c007a0c */ /* 0x000fe40004741270 */
[C-C-:B------:R-:W-:Y:S01]  /*4720*/  LOP3.LUT R18, R19.reuse, 0xe, R2.reuse, 0xfe, !PT ;  /* 0x0000000e13127812 */ /* 0x140fe200078efe02 */
[----:B------:R-:W0:Y:S01]  /*4730*/  LDS.64 R4, [R68] ;  /* 0x0000000044047984 */ /* 0x000e220000000a00 */
[--C-:B------:R-:W-:Y:S01]  /*4740*/  LOP3.LUT R86, R19, 0x3e, R2.reuse, 0xfe, !PT ;  /* 0x0000003e13567812 */ /* 0x100fe200078efe02 */
[----:B------:R-:W-:Y:S01]  /*4750*/  IMAD R31, R3, c[0x0][0x198], RZ ;  /* 0x00006600031f7a24 */ /* 0x000fe200078e02ff */
[C-C-:B------:R-:W-:Y:S01]  /*4760*/  LOP3.LUT R85, R19.reuse, 0x40, R2.reuse, 0xfe, !PT ;  /* 0x0000004013557812 */ /* 0x140fe200078efe02 */
[----:B------:R-:W1:Y:S01]  /*4770*/  LDS.64 R6, [R64] ;  /* 0x0000000040067984 */ /* 0x000e620000000a00 */
[C-C-:B------:R-:W-:Y:S01]  /*4780*/  LOP3.LUT R84, R19.reuse, 0x42, R2.reuse, 0xfe, !PT ;  /* 0x0000004213547812 */ /* 0x140fe200078efe02 */
[----:B------:R-:W-:Y:S01]  /*4790*/  IMAD R55, R18, c[0x0][0x198], RZ ;  /* 0x0000660012377a24 */ /* 0x000fe200078e02ff */
[C-C-:B------:R-:W-:Y:S01]  /*47a0*/  LOP3.LUT R83, R19.reuse, 0x44, R2.reuse, 0xfe, !PT ;  /* 0x0000004413537812 */ /* 0x140fe200078efe02 */
[----:B------:R-:W2:Y:S01]  /*47b0*/  LDS.64 R22, [R66] ;  /* 0x0000000042167984 */ /* 0x000ea20000000a00 */
[----:B------:R-:W-:-:S02]  /*47c0*/  LOP3.LUT R82, R19, 0x46, R2, 0xfe, !PT ;  /* 0x0000004613527812 */ /* 0x000fc400078efe02 */
[C-C-:B------:R-:W-:Y:S01]  /*47d0*/  LOP3.LUT R81, R19.reuse, 0x48, R2.reuse, 0xfe, !PT ;  /* 0x0000004813517812 */ /* 0x140fe200078efe02 */
[----:B------:R-:W3:Y:S01]  /*47e0*/  LDS.64 R16, [R69] ;  /* 0x0000000045107984 */ /* 0x000ee20000000a00 */
[C-C-:B------:R-:W-:Y:S02]  /*47f0*/  LOP3.LUT R80, R19.reuse, 0x4a, R2.reuse, 0xfe, !PT ;  /* 0x0000004a13507812 */ /* 0x140fe400078efe02 */
[C-C-:B------:R-:W-:Y:S01]  /*4800*/  LOP3.LUT R79, R19.reuse, 0x4c, R2.reuse, 0xfe, !PT ;  /* 0x0000004c134f7812 */ /* 0x140fe200078efe02 */
[----:B------:R-:W-:Y:S01]  /*4810*/  LDS.64 R20, [R66+0x400] ;  /* 0x0004000042147984 */ /* 0x000fe20000000a00 */
[C-C-:B------:R-:W-:Y:S02]  /*4820*/  LOP3.LUT R78, R19.reuse, 0x4e, R2.reuse, 0xfe, !PT ;  /* 0x0000004e134e7812 */ /* 0x140fe400078efe02 */
[C-C-:B------:R-:W-:Y:S01]  /*4830*/  LOP3.LUT R77, R19.reuse, 0x50, R2.reuse, 0xfe, !PT ;  /* 0x00000050134d7812 */ /* 0x140fe200078efe02 */
[----:B------:R-:W-:Y:S01]  /*4840*/  LDS.64 R12, [R68+0x800] ;  /* 0x00080000440c7984 */ /* 0x000fe20000000a00 */
[----:B------:R-:W-:-:S02]  /*4850*/  LOP3.LUT R76, R19, 0x52, R2, 0xfe, !PT ;  /* 0x00000052134c7812 */ /* 0x000fc400078efe02 */
[C-C-:B------:R-:W-:Y:S02]  /*4860*/  LOP3.LUT R75, R19.reuse, 0x54, R2.reuse, 0xfe, !PT ;  /* 0x00000054134b7812 */ /* 0x140fe400078efe02 */
[C-C-:B------:R-:W-:Y:S02]  /*4870*/  LOP3.LUT R74, R19.reuse, 0x56, R2.reuse, 0xfe, !PT ;  /* 0x00000056134a7812 */ /* 0x140fe400078efe02 */
[C-C-:B------:R-:W-:Y:S02]  /*4880*/  LOP3.LUT R73, R19.reuse, 0x58, R2.reuse, 0xfe, !PT ;  /* 0x0000005813497812 */ /* 0x140fe400078efe02 */
[C-C-:B------:R-:W-:Y:S02]  /*4890*/  LOP3.LUT R72, R19.reuse, 0x5a, R2.reuse, 0xfe, !PT ;  /* 0x0000005a13487812 */ /* 0x140fe400078efe02 */
[C-C-:B------:R-:W-:Y:S02]  /*48a0*/  LOP3.LUT R71, R19.reuse, 0x5c, R2.reuse, 0xfe, !PT ;  /* 0x0000005c13477812 */ /* 0x140fe400078efe02 */
[----:B------:R-:W-:-:S02]  /*48b0*/  LOP3.LUT R70, R19, 0x5e, R2, 0xfe, !PT ;  /* 0x0000005e13467812 */ /* 0x000fc400078efe02 */
[C-C-:B------:R-:W-:Y:S02]  /*48c0*/  LOP3.LUT R60, R19.reuse, 0x60, R2.reuse, 0xfe, !PT ;  /* 0x00000060133c7812 */ /* 0x140fe400078efe02 */
[C-C-:B------:R-:W-:Y:S02]  /*48d0*/  LOP3.LUT R48, R19.reuse, 0x62, R2.reuse, 0xfe, !PT ;  /* 0x0000006213307812 */ /* 0x140fe400078efe02 */
[C-C-:B------:R-:W-:Y:S01]  /*48e0*/  LOP3.LUT R47, R19.reuse, 0x64, R2.reuse, 0xfe, !PT ;  /* 0x00000064132f7812 */ /* 0x140fe200078efe02 */
[----:B0-----:R-:W-:Y:S01]  /*48f0*/  @P1 STG.E.U16 [R8.64], R4 ;  /* 0x0000000408001986 */ /* 0x001fe2000c101506 */
[C-C-:B------:R-:W-:Y:S02]  /*4900*/  LOP3.LUT R46, R19.reuse, 0x66, R2.reuse, 0xfe, !PT ;  /* 0x00000066132e7812 */ /* 0x140fe400078efe02 */
[C-C-:B------:R-:W-:Y:S01]  /*4910*/  LOP3.LUT R45, R19.reuse, 0x68, R2.reuse, 0xfe, !PT ;  /* 0x00000068132d7812 */ /* 0x140fe200078efe02 */
[----:B------:R-:W0:Y:S01]  /*4920*/  LDS.64 R8, [R68+0x400] ;  /* 0x0004000044087984 */ /* 0x000e220000000a00 */
[----:B------:R-:W-:-:S02]  /*4930*/  LOP3.LUT R44, R19, 0x6a, R2, 0xfe, !PT ;  /* 0x0000006a132c7812 */ /* 0x000fc400078efe02 */
[C-C-:B------:R-:W-:Y:S01]  /*4940*/  LOP3.LUT R43, R19.reuse, 0x6c, R2.reuse, 0xfe, !PT ;  /* 0x0000006c132b7812 */ /* 0x140fe200078efe02 */
[----:B-1----:R1:W-:Y:S01]  /*4950*/  @P4 STG.E.U16 [R10.64], R6 ;  /* 0x000000060a004986 */ /* 0x0023e2000c101506 */
[----:B------:R-:W-:Y:S02]  /*4960*/  ISETP.LT.AND P4, PT, R14, c[0x0][0x17c], !P0 ;  /* 0x00005f000e007a0c */ /* 0x000fe40004781270 */
[C-C-:B------:R-:W-:Y:S01]  /*4970*/  LOP3.LUT R42, R19.reuse, 0x6e, R2.reuse, 0xfe, !PT ;  /* 0x0000006e132a7812 */ /* 0x140fe200078efe02 */
[----:B------:R-:W4:Y:S01]  /*4980*/  LDS.64 R10, [R64+0x400] ;  /* 0x00040000400a7984 */ /* 0x000f220000000a00 */
[C-C-:B------:R-:W-:Y:S02]  /*4990*/  LOP3.LUT R41, R19.reuse, 0x70, R2.reuse, 0xfe, !PT ;  /* 0x0000007013297812 */ /* 0x140fe400078efe02 */
[C-C-:B------:R-:W-:Y:S01]  /*49a0*/  LOP3.LUT R40, R19.reuse, 0x72, R2.reuse, 0xfe, !PT ;  /* 0x0000007213287812 */ /* 0x140fe200078efe02 */
[----:B------:R-:W5:Y:S01]  /*49b0*/  LDS.64 R14, [R69+0x400] ;  /* 0x00040000450e7984 */ /* 0x000f620000000a00 */
[----:B------:R-:W-:-:S02]  /*49c0*/  LOP3.LUT R39, R19, 0x74, R2, 0xfe, !PT ;  /* 0x0000007413277812 */ /* 0x000fc400078efe02 */
[C-C-:B------:R-:W-:Y:S02]  /*49d0*/  LOP3.LUT R38, R19.reuse, 0x76, R2.reuse, 0xfe, !PT ;  /* 0x0000007613267812 */ /* 0x140fe400078efe02 */
[C-C-:B------:R-:W-:Y:S01]  /*49e0*/  LOP3.LUT R37, R19.reuse, 0x78, R2.reuse, 0xfe, !PT ;  /* 0x0000007813257812 */ /* 0x140fe200078efe02 */
[----:B--2---:R2:W-:Y:S01]  /*49f0*/  @P4 STG.E.U16 [R24.64], R22 ;  /* 0x0000001618004986 */ /* 0x0045e2000c101506 */
[C-C-:B------:R-:W-:Y:S02]  /*4a00*/  LOP3.LUT R35, R19.reuse, 0x7a, R2.reuse, 0xfe, !PT ;  /* 0x0000007a13237812 */ /* 0x140fe400078efe02 */
[--C-:B------:R-:W-:Y:S01]  /*4a10*/  LOP3.LUT R62, R19, 0x7c, R2.reuse, 0xfe, !PT ;  /* 0x0000007c133e7812 */ /* 0x100fe200078efe02 */
[----:B------:R-:W-:Y:S01]  /*4a20*/  LDS.64 R24, [R69+0x800] ;  /* 0x0008000045187984 */ /* 0x000fe20000000a00 */
[----:B------:R-:W-:Y:S02]  /*4a30*/  ISETP.LT.AND P1, PT, R3, c[0x0][0x17c], !P0 ;  /* 0x00005f0003007a0c */ /* 0x000fe40004721270 */
[----:B------:R-:W-:-:S02]  /*4a40*/  LOP3.LUT R36, R19, 0x7e, R2, 0xfe, !PT ;  /* 0x0000007e13247812 */ /* 0x000fc400078efe02 */
[----:B------:R-:W-:Y:S01]  /*4a50*/  LEA.HI.X.SX32 R27, R27, R34, 0x1, P5 ;  /* 0x000000221b1b7211 */ /* 0x000fe200028f0eff */
[----:B------:R-:W5:Y:S01]  /*4a60*/  LDS.64 R2, [R64+0x800] ;  /* 0x0008000040027984 */ /* 0x000f620000000a00 */
[-C--:B------:R-:W-:Y:S02]  /*4a70*/  LEA R28, P6, R29, R0.reuse, 0x1 ;  /* 0x000000001d1c7211 */ /* 0x080fe400078c08ff */
[----:B------:R-:W-:Y:S01]  /*4a80*/  LEA R30, P5, R31, R0, 0x1 ;  /* 0x000000001f1e7211 */ /* 0x000fe200078a08ff */
[----:B---3--:R-:W-:Y:S01]  /*4a90*/  @P3 STG.E.U16 [R26.64], R16 ;  /* 0x000000101a003986 */ /* 0x008fe2000c101506 */
[----:B------:R-:W-:Y:S02]  /*4aa0*/  ISETP.LT.AND P3, PT, R18, c[0x0][0x17c], !P0 ;  /* 0x00005f0012007a0c */ /* 0x000fe40004761270 */
[-C--:B------:R-:W-:Y:S01]  /*4ab0*/  LEA.HI.X.SX32 R29, R29, R34.reuse, 0x1, P6 ;  /* 0x000000221d1d7211 */ /* 0x080fe200030f0eff */
[----:B------:R-:W3:Y:S01]  /*4ac0*/  LDS.64 R18, [R66+0x800] ;  /* 0x0008000042127984 */ /* 0x000ee20000000a00 */
[----:B------:R-:W-:-:S02]  /*4ad0*/  LEA.HI.X.SX32 R31, R31, R34, 0x1, P5 ;  /* 0x000000221f1f7211 */ /* 0x000fc400028f0eff */
[----:B------:R-:W-:Y:S01]  /*4ae0*/  ISETP.LT.AND P4, PT, R52, c[0x0][0x17c], !P0 ;  /* 0x00005f0034007a0c */ /* 0x000fe20004781270 */
[----:B------:R-:W3:Y:S01]  /*4af0*/  LDS.64 R26, [R68+0xc00] ;  /* 0x000c0000441a7984 */ /* 0x000ee20000000a00 */
[-C--:B------:R-:W-:Y:S02]  /*4b00*/  LEA R52, P5, R55, R0.reuse, 0x1 ;  /* 0x0000000037347211 */ /* 0x080fe400078a08ff */
[----:B-1----:R-:W-:Y:S01]  /*4b10*/  PRMT R6, R6, 0x7632, R6 ;  /* 0x0000763206067816 */ /* 0x002fe20000000006 */
[----:B0-----:R-:W-:Y:S01]  /*4b20*/  @P2 STG.E.U16 [R28.64], R8 ;  /* 0x000000081c002986 */ /* 0x001fe2000c101506 */
[----:B------:R-:W-:Y:S02]  /*4b30*/  ISETP.LT.AND P2, PT, R50, c[0x0][0x17c], !P0 ;  /* 0x00005f0032007a0c */ /* 0x000fe40004741270 */
[----:B------:R-:W-:Y:S01]  /*4b40*/  LEA R50, P6, R53, R0, 0x1 ;  /* 0x0000000035327211 */ /* 0x000fe200078c08ff */
[----:B----4-:R0:W-:Y:S01]  /*4b50*/  @P1 STG.E.U16 [R30.64], R10 ;  /* 0x0000000a1e001986 */ /* 0x0101e2000c101506 */
[----:B------:R-:W-:-:S02]  /*4b60*/  ISETP.LT.AND P1, PT, R51, c[0x0][0x17c], !P0 ;  /* 0x00005f0033007a0c */ /* 0x000fc40004721270 */
[----:B--2---:R-:W-:Y:S01]  /*4b70*/  PRMT R22, R22, 0x7632, R22 ;  /* 0x0000763216167816 */ /* 0x004fe20000000016 */
[----:B------:R-:W1:Y:S01]  /*4b80*/  LDS.64 R28, [R64+0xc00] ;  /* 0x000c0000401c7984 */ /* 0x000e620000000a00 */
[----:B0-----:R-:W-:Y:S01]  /*4b90*/  IMAD R31, R51, c[0x0][0x198], RZ ;  /* 0x00006600331f7a24 */ /* 0x001fe200078e02ff */
[----:B------:R-:W-:Y:S02]  /*4ba0*/  LEA.HI.X.SX32 R51, R53, R34, 0x1, P6 ;  /* 0x0000002235337211 */ /* 0x000fe400030f0eff */
[----:B------:R-:W-:Y:S02]  /*4bb0*/  LEA R54, P6, R57, R0, 0x1 ;  /* 0x0000000039367211 */ /* 0x000fe400078c08ff */
[----:B------:R-:W-:Y:S01]  /*4bc0*/  LEA.HI.X.SX32 R53, R55, R34, 0x1, P5 ;  /* 0x0000002237357211 */ /* 0x000fe200028f0eff */
[----:B------:R0:W-:Y:S01]  /*4bd0*/  @P4 STG.E.U16 [R50.64], R20 ;  /* 0x0000001432004986 */ /* 0x0001e2000c101506 */
[----:B------:R-:W-:Y:S02]  /*4be0*/  LEA R56, P5, R31, R0, 0x1 ;  /* 0x000000001f387211 */ /* 0x000fe400078a08ff */
[-C--:B------:R-:W-:Y:S01]  /*4bf0*/  LEA.HI.X.SX32 R55, R57, R34.reuse, 0x1, P6 ;  /* 0x0000002239377211 */ /* 0x080fe200030f0eff */
[----:B-----5:R2:W-:Y:S01]  /*4c00*/  @P3 STG.E.U16 [R52.64], R14 ;  /* 0x0000000e34003986 */ /* 0x0205e2000c101506 */
[----:B------:R-:W-:-:S02]  /*4c10*/  LEA.HI.X.SX32 R57, R31, R34, 0x1, P5 ;  /* 0x000000221f397211 */ /* 0x000fc400028f0eff */
[----:B------:R-:W-:Y:S01]  /*4c20*/  ISETP.LT.AND P5, PT, R33, c[0x0][0x17c], !P0 ;  /* 0x00005f0021007a0c */ /* 0x000fe200047a1270 */
[----:B------:R-:W4:Y:S01]  /*4c30*/  LDS.64 R30, [R66+0xc00] ;  /* 0x000c0000421e7984 */ /* 0x000f220000000a00 */
[----:B------:R-:W-:Y:S02]  /*4c40*/  ISETP.LT.AND P4, PT, R32, c[0x0][0x17c], !P0 ;  /* 0x00005f0020007a0c */ /* 0x000fe40004781270 */
[C---:B------:R-:W-:Y:S01]  /*4c50*/  ISETP.LT.AND P3, PT, R61.reuse, c[0x0][0x17c], !P0 ;  /* 0x00005f003d007a0c */ /* 0x040fe20004761270 */
[----:B------:R-:W5:Y:S01]  /*4c60*/  LDS.64 R32, [R69+0xc00] ;  /* 0x000c000045207984 */ /* 0x000f620000000a00 */
[----:B------:R-:W-:Y:S01]  /*4c70*/  IMAD R61, R61, c[0x0][0x198], RZ ;  /* 0x000066003d3d7a24 */ /* 0x000fe200078e02ff */
[----:B------:R-:W-:Y:S02]  /*4c80*/  PRMT R10, R10, 0x7632, R10 ;  /* 0x000076320a0a7816 */ /* 0x000fe4000000000a */
[----:B------:R1:W-:Y:S01]  /*4c90*/  @P2 STG.E.U16 [R54.64], R12 ;  /* 0x0000000c36002986 */ /* 0x0003e2000c101506 */
[----:B0-----:R-:W-:-:S02]  /*4ca0*/  LEA R50, P2, R65, R0, 0x1 ;  /* 0x0000000041327211 */ /* 0x001fc400078408ff */
[----:B------:R-:W-:Y:S01]  /*4cb0*/  PRMT R20, R20, 0x7632, R20 ;  /* 0x0000763214147816 */ /* 0x000fe20000000014 */
[----:B------:R0:W-:Y:S01]  /*4cc0*/  @P1 STG.E.U16 [R56.64], R2 ;  /* 0x0000000238001986 */ /* 0x0001e2000c101506 */
[----:B------:R-:W-:Y:S02]  /*4cd0*/  LEA.HI.X.SX32 R51, R65, R34, 0x1, P2 ;  /* 0x0000002241337211 */ /* 0x000fe400010f0eff */
[----:B--2---:R-:W-:Y:S02]  /*4ce0*/  LEA R52, P1, R67, R0, 0x1 ;  /* 0x0000000043347211 */ /* 0x004fe400078208ff */
[C---:B------:R-:W-:Y:S01]  /*4cf0*/  ISETP.LT.AND P2, PT, R59.reuse, c[0x0][0x17c], !P0 ;  /* 0x00005f003b007a0c */ /* 0x040fe20004741270 */
[----:B------:R-:W-:Y:S01]  /*4d00*/  IMAD R59, R59, c[0x0][0x198], RZ ;  /* 0x000066003b3b7a24 */ /* 0x000fe200078e02ff */
[----:B------:R-:W-:Y:S01]  /*4d10*/  LEA.HI.X.SX32 R53, R67, R34, 0x1, P1 ;  /* 0x0000002243357211 */ /* 0x000fe200008f0eff */
[----:B---3--:R2:W-:Y:S01]  /*4d20*/  @P5 STG.E.U16 [R50.64], R18 ;  /* 0x0000001232005986 */ /* 0x0085e2000c101506 */
[----:B-1----:R-:W-:-:S02]  /*4d30*/  LEA R54, P6, R61, R0, 0x1 ;  /* 0x000000003d367211 */ /* 0x002fc400078c08ff */
[----:B------:R-:W-:Y:S01]  /*4d40*/  ISETP.LT.AND P1, PT, R101, c[0x0][0x17c], !P0 ;  /* 0x00005f0065007a0c */ /* 0x000fe20004721270 */
[----:B------:R-:W-:Y:S01]  /*4d50*/  @P4 STG.E.U16 [R52.64], R24 ;  /* 0x0000001834004986 */ /* 0x000fe2000c101506 */
[----:B------:R-:W-:Y:S01]  /*4d60*/  LEA.HI.X.SX32 R55, R61, R34, 0x1, P6 ;  /* 0x000000223d377211 */ /* 0x000fe200030f0eff */
[C---:B------:R-:W-:Y:S01]  /*4d70*/  IMAD R61, R58.reuse, c[0x0][0x198], RZ ;  /* 0x000066003a3d7a24 */ /* 0x040fe200078e02ff */
[C---:B0-----:R-:W-:Y:S02]  /*4d80*/  LEA R56, P5, R59.reuse, R0, 0x1 ;  /* 0x000000003b387211 */ /* 0x041fe400078a08ff */
[----:B------:R-:W-:Y:S01]  /*4d90*/  ISETP.LT.AND P4, PT, R58, c[0x0][0x17c], !P0 ;  /* 0x00005f003a007a0c */ /* 0x000fe20004781270 */
[----:B------:R0:W-:Y:S01]  /*4da0*/  @P3 STG.E.U16 [R54.64], R26 ;  /* 0x0000001a36003986 */ /* 0x0001e2000c101506 */
[----:B------:R-:W-:Y:S01]  /*4db0*/  LEA.HI.X.SX32 R57, R59, R34, 0x1, P5 ;  /* 0x000000223b397211 */ /* 0x000fe200028f0eff */
[C---:B------:R-:W-:Y:S01]  /*4dc0*/  IMAD R59, R49.reuse, c[0x0][0x198], RZ ;  /* 0x00006600313b7a24 */ /* 0x040fe200078e02ff */
[----:B------:R-:W-:Y:S01]  /*4dd0*/  ISETP.LT.AND P3, PT, R49, c[0x0][0x17c], !P0 ;  /* 0x00005f0031007a0c */ /* 0x000fe20004761270 */
[----:B------:R-:W-:Y:S01]  /*4de0*/  IMAD.MOV.U32 R49, RZ, RZ, c[0x0][0x198] ;  /* 0x00006600ff317624 */ /* 0x000fe200078e00ff */
[-C--:B--2---:R-:W-:Y:S01]  /*4df0*/  LEA R50, P5, R61, R0.reuse, 0x1 ;  /* 0x000000003d327211 */ /* 0x084fe200078a08ff */
[----:B------:R1:W-:Y:S01]  /*4e00*/  @P2 STG.E.U16 [R56.64], R28 ;  /* 0x0000001c38002986 */ /* 0x0003e2000c101506 */
[----:B------:R-:W-:Y:S01]  /*4e10*/  LEA R58, P6, R59, R0, 0x1 ;  /* 0x000000003b3a7211 */ /* 0x000fe200078c08ff */
[----:B------:R-:W-:Y:S01]  /*4e20*/  IMAD R63, R49, 0x20, R63 ;  /* 0x00000020313f7824 */ /* 0x000fe200078e023f */
[----:B------:R-:W-:-:S02]  /*4e30*/  LEA.HI.X.SX32 R51, R61, R34, 0x1, P5 ;  /* 0x000000223d337211 */ /* 0x000fc400028f0eff */
[----:B------:R-:W-:Y:S01]  /*4e40*/  LEA.HI.X.SX32 R59, R59, R34, 0x1, P6 ;  /* 0x000000223b3b7211 */ /* 0x000fe200030f0eff */
[----:B0-----:R-:W-:Y:S01]  /*4e50*/  IMAD R55, R49, 0x2, R63 ;  /* 0x0000000231377824 */ /* 0x001fe200078e023f */
[C---:B------:R-:W-:Y:S01]  /*4e60*/  LEA R52, P6, R63.reuse, R0, 0x1 ;  /* 0x000000003f347211 */ /* 0x040fe200078c08ff */
[----:B----4-:R0:W-:Y:S01]  /*4e70*/  @P4 STG.E.U16 [R50.64], R30 ;  /* 0x0000001e32004986 */ /* 0x0101e2000c101506 */
[----:B------:R-:W-:Y:S02]  /*4e80*/  ISETP.LT.AND P2, PT, R100, c[0x0][0x17c], !P0 ;  /* 0x00005f0064007a0c */ /* 0x000fe40004741270 */
[----:B------:R-:W-:Y:S01]  /*4e90*/  LEA.HI.X.SX32 R53, R63, R34, 0x1, P6 ;  /* 0x000000223f357211 */ /* 0x000fe200030f0eff */
[----:B-1----:R-:W-:Y:S01]  /*4ea0*/  IMAD R57, R49, 0x2, R55 ;  /* 0x0000000231397824 */ /* 0x002fe200078e0237 */
[----:B------:R-:W-:Y:S01]  /*4eb0*/  LEA R54, P6, R55, R0, 0x1 ;  /* 0x0000000037367211 */ /* 0x000fe200078c08ff */
[----:B-----5:R1:W-:Y:S01]  /*4ec0*/  @P3 STG.E.U16 [R58.64], R32 ;  /* 0x000000203a003986 */ /* 0x0203e2000c101506 */
[----:B------:R-:W-:-:S02]  /*4ed0*/  ISETP.LT.AND P5, PT, R99, c[0x0][0x17c], !P0 ;  /* 0x00005f0063007a0c */ /* 0x000fc400047a1270 */
[----:B------:R-:W-:Y:S02]  /*4ee0*/  LEA.HI.X.SX32 R55, R55, R34, 0x1, P6 ;  /* 0x0000002237377211 */ /* 0x000fe400030f0eff */
[----:B------:R-:W-:Y:S02]  /*4ef0*/  PRMT R26, R4, 0x7632, R26 ;  /* 0x00007632041a7816 */ /* 0x000fe4000000001a */
[C---:B0-----:R-:W-:Y:S02]  /*4f00*/  LEA R50, P6, R57.reuse, R0, 0x1 ;  /* 0x0000000039327211 */ /* 0x041fe400078c08ff */
[----:B------:R-:W-:Y:S01]  /*4f10*/  ISETP.LT.AND P4, PT, R98, c[0x0][0x17c], !P0 ;  /* 0x00005f0062007a0c */ /* 0x000fe20004781270 */
[----:B------:R0:W-:Y:S01]  /*4f20*/  @P1 STG.E.U16 [R52.64], R26 ;  /* 0x0000001a34001986 */ /* 0x0001e2000c101506 */
[----:B------:R-:W-:Y:S01]  /*4f30*/  LEA.HI.X.SX32 R51, R57, R34, 0x1, P6 ;  /* 0x0000002239337211 */ /* 0x000fe200030f0eff */
[----:B-1----:R-:W-:Y:S01]  /*4f40*/  IMAD R59, R49, 0x2, R57 ;  /* 0x00000002313b7824 */ /* 0x002fe200078e0239 */
[----:B------:R-:W-:Y:S01]  /*4f50*/  ISETP.LT.AND P3, PT, R97, c[0x0][0x17c], !P0 ;  /* 0x00005f0061007a0c */ /* 0x000fe20004761270 */
[----:B------:R1:W-:Y:S01]  /*4f60*/  @P2 STG.E.U16 [R54.64], R6 ;  /* 0x0000000636002986 */ /* 0x0003e2000c101506 */
[----:B------:R-:W-:Y:S01]  /*4f70*/  ISETP.LT.AND P1, PT, R96, c[0x0][0x17c], !P0 ;  /* 0x00005f0060007a0c */ /* 0x000fe20004721270 */
[----:B------:R-:W-:Y:S01]  /*4f80*/  IMAD R61, R49, 0x2, R59 ;  /* 0x00000002313d7824 */ /* 0x000fe200078e023b */
[----:B------:R-:W-:Y:S01]  /*4f90*/  LEA R56, P6, R59, R0, 0x1 ;  /* 0x000000003b387211 */ /* 0x000fe200078c08ff */
[----:B------:R2:W-:Y:S01]  /*4fa0*/  @P5 STG.E.U16 [R50.64], R22 ;  /* 0x0000001632005986 */ /* 0x0005e2000c101506 */
[----:B------:R-:W-:-:S02]  /*4fb0*/  PRMT R28, R16, 0x7632, R28 ;  /* 0x00007632101c7816 */ /* 0x000fc4000000001c */
[----:B------:R-:W-:Y:S02]  /*4fc0*/  LEA.HI.X.SX32 R57, R59, R34, 0x1, P6 ;  /* 0x000000223b397211 */ /* 0x000fe400030f0eff */
[----:B0-----:R-:W-:Y:S02]  /*4fd0*/  LEA R52, P6, R61, R0, 0x1 ;  /* 0x000000003d347211 */ /* 0x001fe400078c08ff */
[----:B------:R-:W-:Y:S01]  /*4fe0*/  PRMT R26, R8, 0x7632, R26 ;  /* 0x00007632081a7816 */ /* 0x000fe2000000001a */
[----:B-1----:R-:W-:Y:S01]  /*4ff0*/  IMAD R55, R49, 0x2, R61 ;  /* 0x0000000231377824 */ /* 0x002fe200078e023d */
[----:B------:R-:W-:Y:S01]  /*5000*/  LEA.HI.X.SX32 R53, R61, R34, 0x1, P6 ;  /* 0x000000223d357211 */ /* 0x000fe200030f0eff */
[----:B------:R0:W-:Y:S01]  /*5010*/  @P4 STG.E.U16 [R56.64], R28 ;  /* 0x0000001c38004986 */ /* 0x0001e2000c101506 */
[----:B------:R-:W-:Y:S01]  /*5020*/  ISETP.LT.AND P2, PT, R95, c[0x0][0x17c], !P0 ;  /* 0x00005f005f007a0c */ /* 0x000fe20004741270 */
[----:B--2---:R-:W-:Y:S01]  /*5030*/  IMAD R51, R49, 0x2, R55 ;  /* 0x0000000231337824 */ /* 0x004fe200078e0237 */
[----:B------:R-:W-:Y:S01]  /*5040*/  LEA R54, P6, R55, R0, 0x1 ;  /* 0x0000000037367211 */ /* 0x000fe200078c08ff */
[----:B------:R1:W-:Y:S01]  /*5050*/  @P3 STG.E.U16 [R52.64], R26 ;  /* 0x0000001a34003986 */ /* 0x0003e2000c101506 */
[----:B------:R-:W-:Y:S01]  /*5060*/  ISETP.LT.AND P5, PT, R94, c[0x0][0x17c], !P0 ;  /* 0x00005f005e007a0c */ /* 0x000fe200047a1270 */
[----:B------:R-:W-:Y:S01]  /*5070*/  IMAD R59, R49, 0x2, R51 ;  /* 0x00000002313b7824 */ /* 0x000fe200078e0233 */
[----:B------:R-:W-:-:S02]  /*5080*/  LEA.HI.X.SX32 R55, R55, R34, 0x1, P6 ;  /* 0x0000002237377211 */ /* 0x000fc400030f0eff */
[----:B------:R-:W-:Y:S02]  /*5090*/  LEA R50, P6, R51, R0, 0x1 ;  /* 0x0000000033327211 */ /* 0x000fe400078c08ff */
[----:B------:R-:W-:Y:S01]  /*50a0*/  ISETP.LT.AND P4, PT, R93, c[0x0][0x17c], !P0 ;  /* 0x00005f005d007a0c */ /* 0x000fe20004781270 */
[----:B------:R2:W-:Y:S01]  /*50b0*/  @P1 STG.E.U16 [R54.64], R10 ;  /* 0x0000000a36001986 */ /* 0x0005e2000c101506 */
[----:B------:R-:W-:Y:S02]  /*50c0*/  LEA.HI.X.SX32 R51, R51, R34, 0x1, P6 ;  /* 0x0000002233337211 */ /* 0x000fe400030f0eff */
[----:B0-----:R-:W-:Y:S01]  /*50d0*/  LEA R56, P6, R59, R0, 0x1 ;  /* 0x000000003b387211 */ /* 0x001fe200078c08ff */
[----:B-1----:R-:W-:Y:S01]  /*50e0*/  IMAD R53, R49, 0x2, R59 ;  /* 0x0000000231357824 */ /* 0x002fe200078e023b */
[----:B------:R-:W-:Y:S01]  /*50f0*/  PRMT R28, R14, 0x7632, R28 ;  /* 0x000076320e1c7816 */ /* 0x000fe2000000001c */
[----:B------:R0:W-:Y:S01]  /*5100*/  @P2 STG.E.U16 [R50.64], R20 ;  /* 0x0000001432002986 */ /* 0x0001e2000c101506 */
[----:B------:R-:W-:-:S02]  /*5110*/  LEA.HI.X.SX32 R57, R59, R34, 0x1, P6 ;  /* 0x000000223b397211 */ /* 0x000fc400030f0eff */
[----:B------:R-:W-:Y:S02]  /*5120*/  LEA R52, P6, R53, R0, 0x1 ;  /* 0x0000000035347211 */ /* 0x000fe400078c08ff */
[----:B------:R-:W-:Y:S01]  /*5130*/  PRMT R26, R12, 0x7632, R26 ;  /* 0x000076320c1a7816 */ /* 0x000fe2000000001a */
[----:B--2---:R-:W-:Y:S01]  /*5140*/  IMAD R55, R49, 0x2, R53 ;  /* 0x0000000231377824 */ /* 0x004fe200078e0235 */
[----:B------:R-:W-:Y:S01]  /*5150*/  LEA.HI.X.SX32 R53, R53, R34, 0x1, P6 ;  /* 0x0000002235357211 */ /* 0x000fe200030f0eff */
[----:B------:R1:W-:Y:S01]  /*5160*/  @P5 STG.E.U16 [R56.64], R28 ;  /* 0x0000001c38005986 */ /* 0x0003e2000c101506 */
[----:B------:R-:W-:Y:S01]  /*5170*/  ISETP.LT.AND P3, PT, R92, c[0x0][0x17c], !P0 ;  /* 0x00005f005c007a0c */ /* 0x000fe20004761270 */
[----:B------:R-:W-:Y:S01]  /*5180*/  IMAD R59, R49, 0x2, R55 ;  /* 0x00000002313b7824 */ /* 0x000fe200078e0237 */
[----:B------:R-:W-:Y:S01]  /*5190*/  LEA R54, P6, R55, R0, 0x1 ;  /* 0x0000000037367211 */ /* 0x000fe200078c08ff */
[----:B------:R2:W-:Y:S01]  /*51a0*/  @P4 STG.E.U16 [R52.64], R26 ;  /* 0x0000001a34004986 */ /* 0x0005e2000c101506 */
[----:B------:R-:W-:-:S02]  /*51b0*/  ISETP.LT.AND P1, PT, R91, c[0x0][0x17c], !P0 ;  /* 0x00005f005b007a0c */ /* 0x000fc40004721270 */
[----:B------:R-:W-:Y:S02]  /*51c0*/  LEA.HI.X.SX32 R55, R55, R34, 0x1, P6 ;  /* 0x0000002237377211 */ /* 0x000fe400030f0eff */
[----:B0-----:R-:W-:Y:S02]  /*51d0*/  LEA R50, P6, R59, R0, 0x1 ;  /* 0x000000003b327211 */ /* 0x001fe400078c08ff */
[----:B------:R-:W-:Y:S01]  /*51e0*/  ISETP.LT.AND P2, PT, R90, c[0x0][0x17c], !P0 ;  /* 0x00005f005a007a0c */ /* 0x000fe20004741270 */
[----:B-1----:R-:W-:Y:S01]  /*51f0*/  IMAD R57, R49, 0x2, R59 ;  /* 0x0000000231397824 */ /* 0x002fe200078e023b */
[----:B------:R-:W-:Y:S02]  /*5200*/  LEA.HI.X.SX32 R51, R59, R34, 0x1, P6 ;  /* 0x000000223b337211 */ /* 0x000fe400030f0eff */
[----:B------:R-:W-:Y:S01]  /*5210*/  PRMT R2, R2, 0x7632, R2 ;  /* 0x0000763202027816 */ /* 0x000fe20000000002 */
[----:B--2---:R-:W-:Y:S01]  /*5220*/  IMAD R53, R49, 0x2, R57 ;  /* 0x0000000231357824 */ /* 0x004fe200078e0239 */
[----:B------:R-:W-:-:S02]  /*5230*/  LEA R56, P6, R57, R0, 0x1 ;  /* 0x0000000039387211 */ /* 0x000fc400078c08ff */
[----:B------:R-:W-:Y:S01]  /*5240*/  PRMT R18, R18, 0x7632, R18 ;  /* 0x0000763212127816 */ /* 0x000fe20000000012 */
[----:B------:R-:W-:Y:S01]  /*5250*/  IMAD R59, R49, 0x2, R53 ;  /* 0x00000002313b7824 */ /* 0x000fe200078e0235 */
[----:B------:R-:W-:Y:S01]  /*5260*/  LEA.HI.X.SX32 R57, R57, R34, 0x1, P6 ;  /* 0x0000002239397211 */ /* 0x000fe200030f0eff */
[----:B------:R0:W-:Y:S01]  /*5270*/  @P3 STG.E.U16 [R54.64], R2 ;  /* 0x0000000236003986 */ /* 0x0001e2000c101506 */
[C---:B------:R-:W-:Y:S02]  /*5280*/  LEA R52, P6, R53.reuse, R0, 0x1 ;  /* 0x0000000035347211 */ /* 0x040fe400078c08ff */
[----:B------:R-:W-:Y:S01]  /*5290*/  PRMT R28, R24, 0x7632, R28 ;  /* 0x00007632181c7816 */ /* 0x000fe2000000001c */
[----:B------:R1:W-:Y:S01]  /*52a0*/  @P1 STG.E.U16 [R50.64], R18 ;  /* 0x0000001232001986 */ /* 0x0003e2000c101506 */
[----:B------:R-:W-:Y:S02]  /*52b0*/  LEA.HI.X.SX32 R53, R53, R34, 0x1, P6 ;  /* 0x0000002235357211 */ /* 0x000fe400030f0eff */
[----:B------:R-:W-:Y:S01]  /*52c0*/  ISETP.LT.AND P5, PT, R89, c[0x0][0x17c], !P0 ;  /* 0x00005f0059007a0c */ /* 0x000fe200047a1270 */
[----:B------:R2:W-:Y:S01]  /*52d0*/  @P2 STG.E.U16 [R56.64], R28 ;  /* 0x0000001c38002986 */ /* 0x0005e2000c101506 */
[----:B------:R-:W-:-:S02]  /*52e0*/  ISETP.LT.AND P4, PT, R88, c[0x0][0x17c], !P0 ;  /* 0x00005f0058007a0c */ /* 0x000fc40004781270 */
[----:B------:R-:W-:Y:S02]  /*52f0*/  PRMT R26, R26, 0x7632, R26 ;  /* 0x000076321a1a7816 */ /* 0x000fe4000000001a */
[----:B0-----:R-:W-:Y:S02]  /*5300*/  LEA R54, P6, R59, R0, 0x1 ;  /* 0x000000003b367211 */ /* 0x001fe400078c08ff */
[----:B------:R-:W-:Y:S01]  /*5310*/  PRMT R2, R28, 0x7632, R2 ;  /* 0x000076321c027816 */ /* 0x000fe20000000002 */
[----:B-1----:R-:W-:Y:S01]  /*5320*/  IMAD R51, R49, 0x2, R59 ;  /* 0x0000000231337824 */ /* 0x002fe200078e023b */
[----:B------:R-:W-:Y:S02]  /*5330*/  LEA.HI.X.SX32 R55, R59, R34, 0x1, P6 ;  /* 0x000000223b377211 */ /* 0x000fe400030f0eff */
[----:B------:R-:W-:Y:S01]  /*5340*/  ISETP.LT.AND P3, PT, R87, c[0x0][0x17c], !P0 ;  /* 0x00005f0057007a0c */ /* 0x000fe20004761270 */
[----:B--2---:R-:W-:Y:S01]  /*5350*/  IMAD R57, R49, 0x2, R51 ;  /* 0x0000000231397824 */ /* 0x004fe200078e0233 */
[----:B------:R-:W-:Y:S01]  /*5360*/  LEA R50, P6, R51, R0, 0x1 ;  /* 0x0000000033327211 */ /* 0x000fe200078c08ff */
[----:B------:R0:W-:Y:S01]  /*5370*/  @P5 STG.E.U16 [R52.64], R26 ;  /* 0x0000001a34005986 */ /* 0x0001e2000c101506 */
[----:B------:R-:W-:Y:S01]  /*5380*/  ISETP.LT.AND P1, PT, R86, c[0x0][0x17c], !P0 ;  /* 0x00005f0056007a0c */ /* 0x000fe20004721270 */
[----:B------:R-:W-:Y:S01]  /*5390*/  IMAD R59, R49, 0x2, R57 ;  /* 0x00000002313b7824 */ /* 0x000fe200078e0239 */
[----:B------:R-:W-:Y:S01]  /*53a0*/  LEA.HI.X.SX32 R51, R51, R34, 0x1, P6 ;  /* 0x0000002233337211 */ /* 0x000fe200030f0eff */
[----:B------:R1:W-:Y:S01]  /*53b0*/  @P4 STG.E.U16 [R54.64], R2 ;  /* 0x0000000236004986 */ /* 0x0003e2000c101506 */
[----:B------:R-:W-:-:S02]  /*53c0*/  LEA R56, P6, R57, R0, 0x1 ;  /* 0x0000000039387211 */ /* 0x000fc400078c08ff */
[----:B------:R-:W-:Y:S02]  /*53d0*/  PRMT R30, R30, 0x7632, R30 ;  /* 0x000076321e1e7816 */ /* 0x000fe4000000001e */
[----:B------:R-:W-:Y:S02]  /*53e0*/  LEA.HI.X.SX32 R57, R57, R34, 0x1, P6 ;  /* 0x0000002239397211 */ /* 0x000fe400030f0eff */
[----:B------:R-:W-:Y:S01]  /*53f0*/  ISETP.LT.AND P2, PT, R85, c[0x0][0x17c], !P0 ;  /* 0x00005f0055007a0c */ /* 0x000fe20004741270 */
[----:B------:R2:W-:Y:S01]  /*5400*/  @P3 STG.E.U16 [R50.64], R30 ;  /* 0x0000001e32003986 */ /* 0x0005e2000c101506 */
[----:B0-----:R-:W-:Y:S02]  /*5410*/  LEA R52, P6, R59, R0, 0x1 ;  /* 0x000000003b347211 */ /* 0x001fe400078c08ff */
[----:B------:R-:W-:Y:S01]  /*5420*/  PRMT R28, R32, 0x7632, R28 ;  /* 0x00007632201c7816 */ /* 0x000fe2000000001c */
[----:B-1----:R-:W-:Y:S01]  /*5430*/  IMAD R55, R49, 0x2, R59 ;  /* 0x0000000231377824 */ /* 0x002fe200078e023b */
[----:B------:R-:W-:-:S02]  /*5440*/  LEA.HI.X.SX32 R53, R59, R34, 0x1, P6 ;  /* 0x000000223b357211 */ /* 0x000fc400030f0eff */
[----:B------:R-:W-:Y:S01]  /*5450*/  ISETP.LT.AND P5, PT, R84, c[0x0][0x17c], !P0 ;  /* 0x00005f0054007a0c */ /* 0x000fe200047a1270 */
[----:B------:R-:W-:Y:S01]  /*5460*/  IMAD R59, R49, 0x2, R55 ;  /* 0x00000002313b7824 */ /* 0x000fe200078e0237 */
[----:B------:R-:W-:Y:S01]  /*5470*/  LEA R54, P6, R55, R0, 0x1 ;  /* 0x0000000037367211 */ /* 0x000fe200078c08ff */
[----:B------:R0:W-:Y:S01]  /*5480*/  @P1 STG.E.U16 [R56.64], R28 ;  /* 0x0000001c38001986 */ /* 0x0001e2000c101506 */
[----:B------:R-:W-:Y:S01]  /*5490*/  ISETP.LT.AND P4, PT, R83, c[0x0][0x17c], !P0 ;  /* 0x00005f0053007a0c */ /* 0x000fe20004781270 */
[----:B------:R-:W-:Y:S01]  /*54a0*/  IMAD R61, R49, 0x2, R59 ;  /* 0x00000002313d7824 */ /* 0x000fe200078e023b */
[----:B------:R-:W-:Y:S01]  /*54b0*/  LEA.HI.X.SX32 R55, R55, R34, 0x1, P6 ;  /* 0x0000002237377211 */ /* 0x000fe200030f0eff */
[----:B------:R1:W-:Y:S01]  /*54c0*/  @P2 STG.E.U16 [R52.64], R5 ;  /* 0x0000000534002986 */ /* 0x0003e2000c101506 */
[----:B--2---:R-:W-:Y:S02]  /*54d0*/  LEA R50, P6, R59, R0, 0x1 ;  /* 0x000000003b327211 */ /* 0x004fe400078c08ff */
[----:B------:R-:W-:-:S02]  /*54e0*/  ISETP.LT.AND P3, PT, R82, c[0x0][0x17c], !P0 ;  /* 0x00005f0052007a0c */ /* 0x000fc40004761270 */
[----:B------:R-:W-:Y:S01]  /*54f0*/  LEA.HI.X.SX32 R51, R59, R34, 0x1, P6 ;  /* 0x000000223b337211 */ /* 0x000fe200030f0eff */
[----:B------:R-:W-:Y:S01]  /*5500*/  IMAD R59, R49, 0x2, R61 ;  /* 0x00000002313b7824 */ /* 0x000fe200078e023d */
[----:B------:R2:W-:Y:S01]  /*5510*/  @P5 STG.E.U16 [R54.64], R7 ;  /* 0x0000000736005986 */ /* 0x0005e2000c101506 */
[----:B0-----:R-:W-:Y:S02]  /*5520*/  LEA R56, P6, R61, R0, 0x1 ;  /* 0x000000003d387211 */ /* 0x001fe400078c08ff */
[----:B------:R-:W-:Y:S01]  /*5530*/  ISETP.LT.AND P1, PT, R81, c[0x0][0x17c], !P0 ;  /* 0x00005f0051007a0c */ /* 0x000fe20004721270 */
[----:B------:R0:W-:Y:S01]  /*5540*/  @P4 STG.E.U16 [R50.64], R23 ;  /* 0x0000001732004986 */ /* 0x0001e2000c101506 */
[----:B------:R-:W-:Y:S01]  /*5550*/  LEA.HI.X.SX32 R57, R61, R34, 0x1, P6 ;  /* 0x000000223d397211 */ /* 0x000fe200030f0eff */
[----:B------:R-:W-:Y:S01]  /*5560*/  IMAD R61, R49, 0x2, R59 ;  /* 0x00000002313d7824 */ /* 0x000fe200078e023b */
[C---:B-1----:R-:W-:Y:S02]  /*5570*/  LEA R52, P6, R59.reuse, R0, 0x1 ;  /* 0x000000003b347211 */ /* 0x042fe400078c08ff */
[----:B------:R-:W-:Y:S01]  /*5580*/  ISETP.LT.AND P2, PT, R80, c[0x0][0x17c], !P0 ;  /* 0x00005f0050007a0c */ /* 0x000fe20004741270 */
[----:B------:R1:W-:Y:S01]  /*5590*/  @P3 STG.E.U16 [R56.64], R17 ;  /* 0x0000001138003986 */ /* 0x0003e2000c101506 */
[----:B------:R-:W-:Y:S01]  /*55a0*/  LEA.HI.X.SX32 R53, R59, R34, 0x1, P6 ;  /* 0x000000223b357211 */ /* 0x000fe200030f0eff */
[----:B------:R-:W-:Y:S01]  /*55b0*/  IMAD R59, R49, 0x2, R61 ;  /* 0x00000002313b7824 */ /* 0x000fe200078e023d */
[----:B--2---:R-:W-:-:S02]  /*55c0*/  LEA R54, P6, R61, R0, 0x1 ;  /* 0x000000003d367211 */ /* 0x004fc400078c08ff */
[----:B------:R-:W-:Y:S01]  /*55d0*/  ISETP.LT.AND P5, PT, R79, c[0x0][0x17c], !P0 ;  /* 0x00005f004f007a0c */ /* 0x000fe200047a1270 */
[----:B------:R2:W-:Y:S01]  /*55e0*/  @P1 STG.E.U16 [R52.64], R9 ;  /* 0x0000000934001986 */ /* 0x0005e2000c101506 */
[----:B------:R-:W-:Y:S01]  /*55f0*/  LEA.HI.X.SX32 R55, R61, R34, 0x1, P6 ;  /* 0x000000223d377211 */ /* 0x000fe200030f0eff */
[----:B------:R-:W-:Y:S01]  /*5600*/  IMAD R61, R49, 0x2, R59 ;  /* 0x00000002313d7824 */ /* 0x000fe200078e023b */
[C---:B0-----:R-:W-:Y:S02]  /*5610*/  LEA R50, P6, R59.reuse, R0, 0x1 ;  /* 0x000000003b327211 */ /* 0x041fe400078c08ff */
[----:B------:R-:W-:Y:S01]  /*5620*/  ISETP.LT.AND P4, PT, R78, c[0x0][0x17c], !P0 ;  /* 0x00005f004e007a0c */ /* 0x000fe20004781270 */
[----:B------:R0:W-:Y:S01]  /*5630*/  @P2 STG.E.U16 [R54.64], R11 ;  /* 0x0000000b36002986 */ /* 0x0001e2000c101506 */
[----:B------:R-:W-:Y:S01]  /*5640*/  LEA.HI.X.SX32 R51, R59, R34, 0x1, P6 ;  /* 0x000000223b337211 */ /* 0x000fe200030f0eff */
[----:B------:R-:W-:Y:S01]  /*5650*/  IMAD R59, R49, 0x2, R61 ;  /* 0x00000002313b7824 */ /* 0x000fe200078e023d */
[----:B-1----:R-:W-:-:S02]  /*5660*/  LEA R56, P6, R61, R0, 0x1 ;  /* 0x000000003d387211 */ /* 0x002fc400078c08ff */
[----:B------:R-:W-:Y:S01]  /*5670*/  ISETP.LT.AND P3, PT, R77, c[0x0][0x17c], !P0 ;  /* 0x00005f004d007a0c */ /* 0x000fe20004761270 */
[----:B------:R1:W-:Y:S01]  /*5680*/  @P5 STG.E.U16 [R50.64], R21 ;  /* 0x0000001532005986 */ /* 0x0003e2000c101506 */
[----:B------:R-:W-:Y:S01]  /*5690*/  LEA.HI.X.SX32 R57, R61, R34, 0x1, P6 ;  /* 0x000000223d397211 */ /* 0x000fe200030f0eff */
[----:B------:R-:W-:Y:S01]  /*56a0*/  IMAD R61, R49, 0x2, R59 ;  /* 0x00000002313d7824 */ /* 0x000fe200078e023b */
[C---:B--2---:R-:W-:Y:S02]  /*56b0*/  LEA R52, P6, R59.reuse, R0, 0x1 ;  /* 0x000000003b347211 */ /* 0x044fe400078c08ff */
[----:B------:R-:W-:Y:S01]  /*56c0*/  ISETP.LT.AND P1, PT, R76, c[0x0][0x17c], !P0 ;  /* 0x00005f004c007a0c */ /* 0x000fe20004721270 */
[----:B------:R2:W-:Y:S01]  /*56d0*/  @P4 STG.E.U16 [R56.64], R15 ;  /* 0x0000000f38004986 */ /* 0x0005e2000c101506 */
[----:B------:R-:W-:Y:S01]  /*56e0*/  LEA.HI.X.SX32 R53, R59, R34, 0x1, P6 ;  /* 0x000000223b357211 */ /* 0x000fe200030f0eff */
[----:B------:R-:W-:Y:S01]  /*56f0*/  IMAD R59, R49, 0x2, R61 ;  /* 0x00000002313b7824 */ /* 0x000fe200078e023d */
[----:B0-----:R-:W-:-:S02]  /*5700*/  LEA R54, P6, R61, R0, 0x1 ;  /* 0x000000003d367211 */ /* 0x001fc400078c08ff */
        /* <DEDUP_REMOVED lines=26> */
[----:B------:R-:W-:Y:S01]  /*58b0*/  @P3 STG.E.U16 [R54.64], R29 ;  /* 0x0000001d36003986 */ /* 0x000fe2000c101506 */
[----:B------:R-:W-:Y:S02]  /*58c0*/  LEA.HI.X.SX32 R51, R59, R34, 0x1, P6 ;  /* 0x000000223b337211 */ /* 0x000fe400030f0eff */
[----:B------:R-:W-:Y:S01]  /*58d0*/  ISETP.LT.AND P3, PT, R47, c[0x0][0x17c], !P0 ;  /* 0x00005f002f007a0c */ /* 0x000fe20004761270 */
[----:B------:R-:W-:Y:S01]  /*58e0*/  IMAD R47, R49, 0x2, R61 ;  /* 0x00000002312f7824 */ /* 0x000fe200078e023d */
[----:B0-----:R-:W-:Y:S01]  /*58f0*/  LEA R56, P6, R61, R0, 0x1 ;  /* 0x000000003d387211 */ /* 0x001fe200078c08ff */
[----:B------:R-:W-:Y:S01]  /*5900*/  @P1 STG.E.U16 [R50.64], R31 ;  /* 0x0000001f32001986 */ /* 0x000fe2000c101506 */
[----:B------:R-:W-:Y:S01]  /*5910*/  ISETP.LT.AND P1, PT, R46, c[0x0][0x17c], !P0 ;  /* 0x00005f002e007a0c */ /* 0x000fe20004721270 */
[----:B-1----:R-:W-:Y:S01]  /*5920*/  IMAD R53, R49, 0x2, R47 ;  /* 0x0000000231357824 */ /* 0x002fe200078e022f */
[----:B------:R-:W-:-:S02]  /*5930*/  LEA.HI.X.SX32 R57, R61, R34, 0x1, P6 ;  /* 0x000000223d397211 */ /* 0x000fc400030f0eff */
[----:B------:R-:W-:Y:S02]  /*5940*/  ISETP.LT.AND P5, PT, R60, c[0x0][0x17c], !P0 ;  /* 0x00005f003c007a0c */ /* 0x000fe400047a1270 */
[C---:B------:R-:W-:Y:S01]  /*5950*/  LEA R46, P6, R47.reuse, R0, 0x1 ;  /* 0x000000002f2e7211 */ /* 0x040fe200078c08ff */
[----:B------:R-:W-:Y:S01]  /*5960*/  @P2 STG.E.U16 [R56.64], R33 ;  /* 0x0000002138002986 */ /* 0x000fe2000c101506 */
[----:B------:R-:W-:Y:S02]  /*5970*/  ISETP.LT.AND P4, PT, R48, c[0x0][0x17c], !P0 ;  /* 0x00005f0030007a0c */ /* 0x000fe40004781270 */
[----:B------:R-:W-:Y:S02]  /*5980*/  LEA.HI.X.SX32 R47, R47, R34, 0x1, P6 ;  /* 0x000000222f2f7211 */ /* 0x000fe400030f0eff */
[----:B------:R-:W-:Y:S02]  /*5990*/  LEA R4, P6, R53, R0, 0x1 ;  /* 0x0000000035047211 */ /* 0x000fe400078c08ff */
[----:B------:R-:W-:Y:S01]  /*59a0*/  PRMT R3, R7, 0x7632, R3 ;  /* 0x0000763207037816 */ /* 0x000fe20000000003 */
[----:B------:R-:W-:Y:S01]  /*59b0*/  IMAD R7, R49, 0x2, R53 ;  /* 0x0000000231077824 */ /* 0x000fe200078e0235 */
[----:B------:R-:W-:-:S02]  /*59c0*/  PRMT R2, R5, 0x7632, R2 ;  /* 0x0000763205027816 */ /* 0x000fc40000000002 */
[----:B------:R-:W-:Y:S02]  /*59d0*/  LEA.HI.X.SX32 R5, R53, R34, 0x1, P6 ;  /* 0x0000002235057211 */ /* 0x000fe400030f0eff */
[----:B------:R-:W-:Y:S01]  /*59e0*/  ISETP.LT.AND P2, PT, R45, c[0x0][0x17c], !P0 ;  /* 0x00005f002d007a0c */ /* 0x000fe20004741270 */
[----:B------:R-:W-:Y:S01]  /*59f0*/  IMAD R45, R49, 0x2, R7 ;  /* 0x00000002312d7824 */ /* 0x000fe200078e0207 */
[----:B------:R-:W-:Y:S01]  /*5a00*/  LEA R6, P6, R7, R0, 0x1 ;  /* 0x0000000007067211 */ /* 0x000fe200078c08ff */
[----:B------:R0:W-:Y:S01]  /*5a10*/  @P5 STG.E.U16 [R46.64], R2 ;  /* 0x000000022e005986 */ /* 0x0001e2000c101506 */
[----:B------:R-:W-:Y:S02]  /*5a20*/  PRMT R9, R17, 0x7632, R9 ;  /* 0x0000763211097816 */ /* 0x000fe40000000009 */
[----:B------:R-:W-:Y:S01]  /*5a30*/  LEA.HI.X.SX32 R7, R7, R34, 0x1, P6 ;  /* 0x0000002207077211 */ /* 0x000fe200030f0eff */
[----:B------:R1:W-:Y:S01]  /*5a40*/  @P4 STG.E.U16 [R4.64], R3 ;  /* 0x0000000304004986 */ /* 0x0003e2000c101506 */
[----:B------:R-:W-:-:S02]  /*5a50*/  LEA R16, P6, R45, R0, 0x1 ;  /* 0x000000002d107211 */ /* 0x000fc400078c08ff */
[----:B------:R-:W-:Y:S02]  /*5a60*/  ISETP.LT.AND P4, PT, R43, c[0x0][0x17c], !P0 ;  /* 0x00005f002b007a0c */ /* 0x000fe40004781270 */
[----:B------:R-:W-:Y:S02]  /*5a70*/  LEA.HI.X.SX32 R17, R45, R34, 0x1, P6 ;  /* 0x000000222d117211 */ /* 0x000fe400030f0eff */
[----:B------:R-:W-:Y:S02]  /*5a80*/  ISETP.LT.AND P5, PT, R44, c[0x0][0x17c], !P0 ;  /* 0x00005f002c007a0c */ /* 0x000fe400047a1270 */
[----:B0-----:R-:W-:Y:S02]  /*5a90*/  PRMT R2, R9, 0x7632, R2 ;  /* 0x0000763209027816 */ /* 0x001fe40000000002 */
[----:B------:R-:W-:Y:S02]  /*5aa0*/  PRMT R21, R21, 0x7632, R21 ;  /* 0x0000763215157816 */ /* 0x000fe40000000015 */
[----:B-1----:R-:W-:Y:S01]  /*5ab0*/  PRMT R5, R23, 0x7632, R5 ;  /* 0x0000763217057816 */ /* 0x002fe20000000005 */
[----:B------:R-:W-:Y:S01]  /*5ac0*/  IMAD R23, R49, 0x2, R45 ;  /* 0x0000000231177824 */ /* 0x000fe200078e022d */
[----:B------:R-:W-:-:S02]  /*5ad0*/  PRMT R3, R11, 0x7632, R3 ;  /* 0x000076320b037816 */ /* 0x000fc40000000003 */
[----:B------:R-:W-:Y:S01]  /*5ae0*/  PRMT R19, R19, 0x7632, R19 ;  /* 0x0000763213137816 */ /* 0x000fe20000000013 */
[----:B------:R-:W-:Y:S01]  /*5af0*/  IMAD R43, R49, 0x2, R23 ;  /* 0x00000002312b7824 */ /* 0x000fe200078e0217 */
[----:B------:R-:W-:Y:S01]  /*5b00*/  LEA R4, P6, R23, R0, 0x1 ;  /* 0x0000000017047211 */ /* 0x000fe200078c08ff */
[----:B------:R0:W-:Y:S01]  /*5b10*/  @P3 STG.E.U16 [R6.64], R5 ;  /* 0x0000000506003986 */ /* 0x0001e2000c101506 */
[----:B------:R-:W-:Y:S01]  /*5b20*/  ISETP.LT.AND P3, PT, R42, c[0x0][0x17c], !P0 ;  /* 0x00005f002a007a0c */ /* 0x000fe20004761270 */
[----:B------:R-:W-:Y:S01]  /*5b30*/  IMAD R11, R49, 0x2, R43 ;  /* 0x00000002310b7824 */ /* 0x000fe200078e022b */
[----:B------:R-:W-:Y:S01]  /*5b40*/  PRMT R25, R25, 0x7632, R25 ;  /* 0x0000763219197816 */ /* 0x000fe20000000019 */
[----:B------:R1:W-:Y:S01]  /*5b50*/  @P1 STG.E.U16 [R16.64], R9 ;  /* 0x0000000910001986 */ /* 0x0003e2000c101506 */
[----:B------:R-:W-:Y:S02]  /*5b60*/  ISETP.LT.AND P1, PT, R41, c[0x0][0x17c], !P0 ;  /* 0x00005f0029007a0c */ /* 0x000fe40004721270 */
[----:B------:R-:W-:-:S02]  /*5b70*/  PRMT R27, R27, 0x7632, R27 ;  /* 0x000076321b1b7816 */ /* 0x000fc4000000001b */
[----:B------:R-:W-:Y:S02]  /*5b80*/  PRMT R29, R29, 0x7632, R29 ;  /* 0x000076321d1d7816 */ /* 0x000fe4000000001d */
[----:B------:R-:W-:Y:S02]  /*5b90*/  PRMT R31, R31, 0x7632, R31 ;  /* 0x000076321f1f7816 */ /* 0x000fe4000000001f */
[----:B0-----:R-:W-:Y:S02]  /*5ba0*/  LEA.HI.X.SX32 R5, R23, R34, 0x1, P6 ;  /* 0x0000002217057211 */ /* 0x001fe400030f0eff */
[----:B------:R-:W-:Y:S01]  /*5bb0*/  LEA R8, P6, R43, R0, 0x1 ;  /* 0x000000002b087211 */ /* 0x000fe200078c08ff */
[----:B-1----:R-:W-:Y:S02]  /*5bc0*/  IMAD R17, R49, 0x2, R11 ;  /* 0x0000000231117824 */ /* 0x002fe400078e020b */
[----:B------:R0:W-:Y:S01]  /*5bd0*/  @P2 STG.E.U16 [R4.64], R2 ;  /* 0x0000000204002986 */ /* 0x0001e2000c101506 */
[----:B------:R-:W-:-:S02]  /*5be0*/  LEA.HI.X.SX32 R9, R43, R34, 0x1, P6 ;  /* 0x000000222b097211 */ /* 0x000fc400030f0eff */
[C---:B------:R-:W-:Y:S02]  /*5bf0*/  LEA R6, P6, R11.reuse, R0, 0x1 ;  /* 0x000000000b067211 */ /* 0x040fe400078c08ff */
[----:B------:R-:W-:Y:S01]  /*5c00*/  ISETP.LT.AND P2, PT, R40, c[0x0][0x17c], !P0 ;  /* 0x00005f0028007a0c */ /* 0x000fe20004741270 */
[----:B------:R1:W-:Y:S01]  /*5c10*/  @P5 STG.E.U16 [R8.64], R3 ;  /* 0x0000000308005986 */ /* 0x0003e2000c101506 */
[----:B------:R-:W-:Y:S02]  /*5c20*/  LEA.HI.X.SX32 R7, R11, R34, 0x1, P6 ;  /* 0x000000220b077211 */ /* 0x000fe400030f0eff */
[----:B------:R-:W-:Y:S02]  /*5c30*/  LEA R10, P6, R17, R0, 0x1 ;  /* 0x00000000110a7211 */ /* 0x000fe400078c08ff */
[----:B------:R-:W-:Y:S01]  /*5c40*/  ISETP.LT.AND P5, PT, R39, c[0x0][0x17c], !P0 ;  /* 0x00005f0027007a0c */ /* 0x000fe200047a1270 */
[----:B------:R-:W-:Y:S01]  /*5c50*/  @P4 STG.E.U16 [R6.64], R21 ;  /* 0x0000001506004986 */ /* 0x000fe2000c101506 */
[----:B0-----:R-:W-:Y:S01]  /*5c60*/  PRMT R5, R15, 0x7632, R5 ;  /* 0x000076320f057816 */ /* 0x001fe20000000005 */
[----:B------:R-:W-:Y:S01]  /*5c70*/  IMAD R15, R49, 0x2, R17 ;  /* 0x00000002310f7824 */ /* 0x000fe200078e0211 */
[----:B------:R-:W-:-:S02]  /*5c80*/  LEA.HI.X.SX32 R11, R17, R34, 0x1, P6 ;  /* 0x00000022110b7211 */ /* 0x000fc400030f0eff */
[----:B------:R-:W-:Y:S01]  /*5c90*/  ISETP.LT.AND P4, PT, R38, c[0x0][0x17c], !P0 ;  /* 0x00005f0026007a0c */ /* 0x000fe20004781270 */
[----:B-1----:R-:W-:Y:S01]  /*5ca0*/  IMAD R9, R49, 0x2, R15 ;  /* 0x0000000231097824 */ /* 0x002fe200078e020f */
[----:B------:R-:W-:Y:S01]  /*5cb0*/  LEA R4, P6, R15, R0, 0x1 ;  /* 0x000000000f047211 */ /* 0x000fe200078c08ff */
[----:B------:R0:W-:Y:S01]  /*5cc0*/  @P3 STG.E.U16 [R10.64], R5 ;  /* 0x000000050a003986 */ /* 0x0001e2000c101506 */
[----:B------:R-:W-:Y:S02]  /*5cd0*/  PRMT R3, R13, 0x7632, R3 ;  /* 0x000076320d037816 */ /* 0x000fe40000000003 */
[----:B------:R-:W-:Y:S02]  /*5ce0*/  ISETP.LT.AND P3, PT, R37, c[0x0][0x17c], !P0 ;  /* 0x00005f0025007a0c */ /* 0x000fe40004761270 */
[----:B0-----:R-:W-:Y:S01]  /*5cf0*/  LEA.HI.X.SX32 R5, R15, R34, 0x1, P6 ;  /* 0x000000220f057211 */ /* 0x001fe200030f0eff */
[----:B------:R-:W-:Y:S01]  /*5d00*/  IMAD R15, R49, 0x2, R9 ;  /* 0x00000002310f7824 */ /* 0x000fe200078e0209 */
[----:B------:R-:W-:-:S02]  /*5d10*/  LEA R8, P6, R9, R0, 0x1 ;  /* 0x0000000009087211 */ /* 0x000fc400078c08ff */
[----:B------:R-:W-:Y:S01]  /*5d20*/  PRMT R11, R3, 0x7632, R11 ;  /* 0x00007632030b7816 */ /* 0x000fe2000000000b */
[----:B------:R-:W-:Y:S01]  /*5d30*/  IMAD R7, R49, 0x2, R15 ;  /* 0x0000000231077824 */ /* 0x000fe200078e020f */
[----:B------:R0:W-:Y:S01]  /*5d40*/  @P1 STG.E.U16 [R4.64], R3 ;  /* 0x0000000304001986 */ /* 0x0001e2000c101506 */
[----:B------:R-:W-:Y:S02]  /*5d50*/  LEA R2, P1, R15, R0, 0x1 ;  /* 0x000000000f027211 */ /* 0x000fe400078208ff */
[----:B------:R-:W-:Y:S01]  /*5d60*/  IMAD R13, R49, 0x2, R7 ;  /* 0x00000002310d7824 */ /* 0x000fe200078e0207 */
[----:B------:R-:W-:-:S03]  /*5d70*/  LEA.HI.X.SX32 R9, R9, R34, 0x1, P6 ;  /* 0x0000002209097211 */ /* 0x000fc600030f0eff */
[----:B------:R-:W-:Y:S01]  /*5d80*/  IMAD R17, R49, 0x2, R13 ;  /* 0x0000000231117824 */ /* 0x000fe200078e020d */
[-C--:B------:R-:W-:Y:S01]  /*5d90*/  LEA R10, P6, R13, R0.reuse, 0x1 ;  /* 0x000000000d0a7211 */ /* 0x080fe200078c08ff */
[----:B------:R1:W-:Y:S01]  /*5da0*/  @P2 STG.E.U16 [R8.64], R11 ;  /* 0x0000000b08002986 */ /* 0x0003e2000c101506 */
[----:B------:R-:W-:Y:S02]  /*5db0*/  LEA R6, P2, R7, R0, 0x1 ;  /* 0x0000000007067211 */ /* 0x000fe400078408ff */
[-C--:B0-----:R-:W-:Y:S01]  /*5dc0*/  LEA.HI.X.SX32 R3, R15, R34.reuse, 0x1, P1 ;  /* 0x000000220f037211 */ /* 0x081fe200008f0eff */
[----:B------:R-:W-:Y:S01]  /*5dd0*/  IMAD R15, R49, 0x2, R17 ;  /* 0x00000002310f7824 */ /* 0x000fe200078e0211 */
[----:B------:R-:W-:Y:S02]  /*5de0*/  LEA.HI.X.SX32 R7, R7, R34, 0x1, P2 ;  /* 0x0000002207077211 */ /* 0x000fe400010f0eff */
[----:B------:R-:W-:Y:S01]  /*5df0*/  ISETP.LT.AND P2, PT, R35, c[0x0][0x17c], !P0 ;  /* 0x00005f0023007a0c */ /* 0x000fe20004741270 */
[----:B------:R-:W-:Y:S01]  /*5e00*/  IMAD R49, R49, 0x2, R15 ;  /* 0x0000000231317824 */ /* 0x000fe200078e020f */
[----:B------:R0:W-:Y:S01]  /*5e10*/  @P5 STG.E.U16 [R2.64], R19 ;  /* 0x0000001302005986 */ /* 0x0001e2000c101506 */
[----:B-1----:R-:W-:-:S03]  /*5e20*/  LEA R8, P1, R15, R0, 0x1 ;  /* 0x000000000f087211 */ /* 0x002fc600078208ff */
[----:B------:R0:W-:Y:S01]  /*5e30*/  @P4 STG.E.U16 [R6.64], R25 ;  /* 0x0000001906004986 */ /* 0x0001e2000c101506 */
[-C--:B------:R-:W-:Y:S02]  /*5e40*/  LEA.HI.X.SX32 R11, R13, R34.reuse, 0x1, P6 ;  /* 0x000000220d0b7211 */ /* 0x080fe400030f0eff */
[----:B------:R-:W-:Y:S02]  /*5e50*/  LEA.HI.X.SX32 R9, R15, R34, 0x1, P1 ;  /* 0x000000220f097211 */ /* 0x000fe400008f0eff */
[----:B------:R-:W-:Y:S01]  /*5e60*/  ISETP.LT.AND P1, PT, R62, c[0x0][0x17c], !P0 ;  /* 0x00005f003e007a0c */ /* 0x000fe20004721270 */
[----:B------:R0:W-:Y:S01]  /*5e70*/  @P3 STG.E.U16 [R10.64], R27 ;  /* 0x0000001b0a003986 */ /* 0x0001e2000c101506 */
[----:B------:R-:W-:Y:S02]  /*5e80*/  ISETP.LT.AND P0, PT, R36, c[0x0][0x17c], !P0 ;  /* 0x00005f0024007a0c */ /* 0x000fe40004701270 */
[----:B------:R-:W-:-:S04]  /*5e90*/  LEA R4, P6, R17, R0, 0x1 ;  /* 0x0000000011047211 */ /* 0x000fc800078c08ff */
[----:B------:R-:W-:Y:S02]  /*5ea0*/  LEA.HI.X.SX32 R5, R17, R34, 0x1, P6 ;  /* 0x0000002211057211 */ /* 0x000fe400030f0eff */
[----:B------:R-:W-:-:S03]  /*5eb0*/  LEA R12, P6, R49, R0, 0x1 ;  /* 0x00000000310c7211 */ /* 0x000fc600078c08ff */
[----:B------:R0:W-:Y:S01]  /*5ec0*/  @P2 STG.E.U16 [R4.64], R29 ;  /* 0x0000001d04002986 */ /* 0x0001e2000c101506 */
[----:B------:R-:W-:-:S03]  /*5ed0*/  LEA.HI.X.SX32 R13, R49, R34, 0x1, P6 ;  /* 0x00000022310d7211 */ /* 0x000fc600030f0eff */
[----:B------:R0:W-:Y:S01]  /*5ee0*/  @P1 STG.E.U16 [R8.64], R31 ;  /* 0x0000001f08001986 */ /* 0x0001e2000c101506 */
[----:B------:R-:W-:Y:S05]  /*5ef0*/  @!P0 EXIT ;  /* 0x000000000000894d */ /* 0x000fea0003800000 */
[----:B0-----:R-:W-:-:S05]  /*5f00*/  PRMT R6, R33, 0x7632, R6 ;  /* 0x0000763221067816 */ /* 0x001fca0000000006 */
[----:B------:R-:W-:Y:S01]  /*5f10*/  STG.E.U16 [R12.64], R6 ;  /* 0x000000060c007986 */ /* 0x000fe2000c101506 */
[----:B------:R-:W-:Y:S05]  /*5f20*/  EXIT ;  /* 0x000000000000794d */ /* 0x000fea0003800000 */
.L_x_4:
[----:B------:R-:W-:-:S00]  /*5f30*/  BRA `(.L_x_4) ;  /* 0xfffffff000007947 */ /* 0x000fc0000383ffff */
[----:B------:R-:W-:-:S00]  /*5f40*/  NOP ;  /* 0x0000000000007918 */ /* 0x000fc00000000000 */
        /* <DEDUP_REMOVED lines=11> */
.L_x_5:


//--------------------- .nv.shared.matmul_kernel  --------------------------
	.section	.nv.shared.matmul_kernel,"aw",@nobits
	.sectionflags	@""
	.align	16
